//
// Generated by NVIDIA NVVM Compiler
//
// Compiler Build ID: CL-36424714
// Cuda compilation tools, release 13.0, V13.0.88
// Based on NVVM 20.0.0
//

.version 9.0
.target sm_100
.address_size 64

	// .globl	_Z24calculate_inner_elementsPfS_S_
.const .align 4 .f32 n = 0f3951B717;
.const .align 4 .f32 p = 0f3F000000;
.const .align 4 .f32 G = 0f3F400000;
.const .align 4 .u32 ept = 8;

.visible .entry _Z24calculate_inner_elementsPfS_S_(
	.param .u64 .ptr .align 1 _Z24calculate_inner_elementsPfS_S__param_0,
	.param .u64 .ptr .align 1 _Z24calculate_inner_elementsPfS_S__param_1,
	.param .u64 .ptr .align 1 _Z24calculate_inner_elementsPfS_S__param_2
)
{
	.reg .pred 	%p<21>;
	.reg .b32 	%r<63>;
	.reg .b32 	%f<111>;
	.reg .b64 	%rd<77>;

	ld.param.u64 	%rd16, [_Z24calculate_inner_elementsPfS_S__param_0];
	ld.param.u64 	%rd17, [_Z24calculate_inner_elementsPfS_S__param_1];
	ld.param.u64 	%rd18, [_Z24calculate_inner_elementsPfS_S__param_2];
	cvta.to.global.u64 	%rd1, %rd16;
	cvta.to.global.u64 	%rd2, %rd18;
	cvta.to.global.u64 	%rd3, %rd17;
	ld.const.u32 	%r1, [ept];
	setp.lt.s32 	%p1, %r1, 1;
	@%p1 bra 	$L__BB0_23;
	mov.u32 	%r26, %ntid.x;
	mov.u32 	%r27, %ctaid.x;
	mov.u32 	%r28, %tid.x;
	mad.lo.s32 	%r29, %r27, %r26, %r28;
	mul.lo.s32 	%r2, %r1, %r29;
	mov.u32 	%r30, %ntid.y;
	mov.u32 	%r31, %ctaid.y;
	mov.u32 	%r32, %tid.y;
	mad.lo.s32 	%r33, %r31, %r30, %r32;
	mul.lo.s32 	%r3, %r1, %r33;
	ld.const.f32 	%f1, [p];
	ld.const.f32 	%f4, [n];
	mov.f32 	%f5, 0f3F800000;
	sub.f32 	%f2, %f5, %f4;
	add.f32 	%f3, %f4, 0f3F800000;
	and.b32  	%r4, %r1, 3;
	and.b32  	%r5, %r1, 2147483644;
	mov.b32 	%r58, 0;
	cvt.u64.u32 	%rd58, %r3;
$L__BB0_2:
	setp.lt.u32 	%p2, %r1, 4;
	add.s32 	%r35, %r2, %r58;
	add.s32 	%r7, %r35, -1;
	shl.b32 	%r8, %r7, 9;
	shl.b32 	%r9, %r35, 9;
	add.s32 	%r10, %r9, 512;
	or.b32  	%r11, %r9, 1;
	mov.b32 	%r62, 0;
	@%p2 bra 	$L__BB0_13;
	and.b32  	%r36, %r1, 2147483644;
	neg.s32 	%r61, %r36;
	add.s32 	%r60, %r3, 512;
	add.s32 	%r59, %r3, %r9;
$L__BB0_4:
	add.s32 	%r37, %r60, -513;
	max.u32 	%r38, %r7, %r37;
	setp.gt.u32 	%p3, %r38, 509;
	@%p3 bra 	$L__BB0_6;
	add.s32 	%r39, %r59, -512;
	mul.wide.u32 	%rd19, %r39, 4;
	add.s64 	%rd20, %rd3, %rd19;
	ld.global.f32 	%f6, [%rd20];
	add.s32 	%r40, %r59, 512;
	mul.wide.u32 	%rd21, %r40, 4;
	add.s64 	%rd22, %rd3, %rd21;
	ld.global.f32 	%f7, [%rd22];
	add.f32 	%f8, %f6, %f7;
	add.s32 	%r41, %r59, -1;
	mul.wide.u32 	%rd23, %r41, 4;
	add.s64 	%rd24, %rd3, %rd23;
	ld.global.f32 	%f9, [%rd24];
	add.f32 	%f10, %f8, %f9;
	mul.wide.u32 	%rd25, %r59, 4;
	add.s64 	%rd26, %rd3, %rd25;
	ld.global.f32 	%f11, [%rd26+4];
	add.f32 	%f12, %f10, %f11;
	ld.global.f32 	%f13, [%rd26];
	fma.rn.f32 	%f14, %f13, 0fC0800000, %f12;
	mul.f32 	%f15, %f1, %f14;
	fma.rn.f32 	%f16, %f13, 0f40000000, %f15;
	add.s64 	%rd27, %rd2, %rd25;
	ld.global.f32 	%f17, [%rd27];
	mul.f32 	%f18, %f2, %f17;
	sub.f32 	%f19, %f16, %f18;
	div.rn.f32 	%f20, %f19, %f3;
	add.s64 	%rd28, %rd1, %rd25;
	st.global.f32 	[%rd28], %f20;
$L__BB0_6:
	add.s32 	%r42, %r60, -512;
	max.u32 	%r43, %r7, %r42;
	setp.gt.u32 	%p4, %r43, 509;
	cvt.u64.u32 	%rd29, %r42;
	cvt.u64.u32 	%rd30, %r8;
	add.s64 	%rd31, %rd30, %rd29;
	shl.b64 	%rd32, %rd31, 2;
	add.s64 	%rd4, %rd3, %rd32;
	cvt.u64.u32 	%rd33, %r10;
	add.s64 	%rd34, %rd33, %rd29;
	shl.b64 	%rd35, %rd34, 2;
	add.s64 	%rd5, %rd3, %rd35;
	cvt.u64.u32 	%rd36, %r11;
	add.s64 	%rd37, %rd29, %rd36;
	shl.b64 	%rd38, %rd37, 2;
	add.s64 	%rd6, %rd3, %rd38;
	cvt.u64.u32 	%rd39, %r9;
	add.s64 	%rd40, %rd39, %rd29;
	shl.b64 	%rd41, %rd40, 2;
	add.s64 	%rd7, %rd1, %rd41;
	add.s64 	%rd8, %rd2, %rd41;
	add.s64 	%rd9, %rd3, %rd41;
	@%p4 bra 	$L__BB0_8;
	ld.global.f32 	%f21, [%rd4+4];
	ld.global.f32 	%f22, [%rd5+4];
	add.f32 	%f23, %f21, %f22;
	mul.wide.u32 	%rd42, %r59, 4;
	add.s64 	%rd43, %rd3, %rd42;
	ld.global.f32 	%f24, [%rd43];
	add.f32 	%f25, %f23, %f24;
	ld.global.f32 	%f26, [%rd6+4];
	add.f32 	%f27, %f25, %f26;
	ld.global.f32 	%f28, [%rd9+4];
	fma.rn.f32 	%f29, %f28, 0fC0800000, %f27;
	mul.f32 	%f30, %f1, %f29;
	fma.rn.f32 	%f31, %f28, 0f40000000, %f30;
	ld.global.f32 	%f32, [%rd8+4];
	mul.f32 	%f33, %f2, %f32;
	sub.f32 	%f34, %f31, %f33;
	div.rn.f32 	%f35, %f34, %f3;
	st.global.f32 	[%rd7+4], %f35;
$L__BB0_8:
	setp.gt.u32 	%p5, %r7, 509;
	add.s32 	%r44, %r60, -510;
	setp.gt.u32 	%p6, %r44, 510;
	or.pred  	%p7, %p5, %p6;
	@%p7 bra 	$L__BB0_10;
	ld.global.f32 	%f36, [%rd4+8];
	ld.global.f32 	%f37, [%rd5+8];
	add.f32 	%f38, %f36, %f37;
	add.s32 	%r45, %r59, 1;
	mul.wide.u32 	%rd44, %r45, 4;
	add.s64 	%rd45, %rd3, %rd44;
	ld.global.f32 	%f39, [%rd45];
	add.f32 	%f40, %f38, %f39;
	ld.global.f32 	%f41, [%rd6+8];
	add.f32 	%f42, %f40, %f41;
	ld.global.f32 	%f43, [%rd9+8];
	fma.rn.f32 	%f44, %f43, 0fC0800000, %f42;
	mul.f32 	%f45, %f1, %f44;
	fma.rn.f32 	%f46, %f43, 0f40000000, %f45;
	ld.global.f32 	%f47, [%rd8+8];
	mul.f32 	%f48, %f2, %f47;
	sub.f32 	%f49, %f46, %f48;
	div.rn.f32 	%f50, %f49, %f3;
	st.global.f32 	[%rd7+8], %f50;
$L__BB0_10:
	add.s32 	%r46, %r60, -509;
	setp.gt.u32 	%p9, %r46, 510;
	or.pred  	%p10, %p5, %p9;
	@%p10 bra 	$L__BB0_12;
	ld.global.f32 	%f51, [%rd4+12];
	ld.global.f32 	%f52, [%rd5+12];
	add.f32 	%f53, %f51, %f52;
	add.s32 	%r47, %r59, 2;
	mul.wide.u32 	%rd46, %r47, 4;
	add.s64 	%rd47, %rd3, %rd46;
	ld.global.f32 	%f54, [%rd47];
	add.f32 	%f55, %f53, %f54;
	ld.global.f32 	%f56, [%rd6+12];
	add.f32 	%f57, %f55, %f56;
	ld.global.f32 	%f58, [%rd9+12];
	fma.rn.f32 	%f59, %f58, 0fC0800000, %f57;
	mul.f32 	%f60, %f1, %f59;
	fma.rn.f32 	%f61, %f58, 0f40000000, %f60;
	ld.global.f32 	%f62, [%rd8+12];
	mul.f32 	%f63, %f2, %f62;
	sub.f32 	%f64, %f61, %f63;
	div.rn.f32 	%f65, %f64, %f3;
	st.global.f32 	[%rd7+12], %f65;
$L__BB0_12:
	add.s32 	%r61, %r61, 4;
	add.s32 	%r60, %r60, 4;
	add.s32 	%r59, %r59, 4;
	setp.eq.s32 	%p11, %r61, 0;
	mov.u32 	%r62, %r5;
	@%p11 bra 	$L__BB0_13;
	bra.uni 	$L__BB0_4;
$L__BB0_13:
	setp.eq.s32 	%p12, %r4, 0;
	@%p12 bra 	$L__BB0_22;
	add.s32 	%r22, %r3, %r62;
	add.s32 	%r23, %r22, -1;
	max.u32 	%r49, %r7, %r23;
	setp.gt.u32 	%p13, %r49, 509;
	@%p13 bra 	$L__BB0_16;
	add.s32 	%r50, %r8, %r22;
	mul.wide.u32 	%rd48, %r50, 4;
	add.s64 	%rd49, %rd3, %rd48;
	ld.global.f32 	%f66, [%rd49];
	add.s32 	%r51, %r50, 1024;
	mul.wide.u32 	%rd50, %r51, 4;
	add.s64 	%rd51, %rd3, %rd50;
	ld.global.f32 	%f67, [%rd51];
	add.f32 	%f68, %f66, %f67;
	add.s32 	%r52, %r9, %r23;
	mul.wide.u32 	%rd52, %r52, 4;
	add.s64 	%rd53, %rd3, %rd52;
	ld.global.f32 	%f69, [%rd53];
	add.f32 	%f70, %f68, %f69;
	add.s32 	%r53, %r22, %r9;
	mul.wide.u32 	%rd54, %r53, 4;
	add.s64 	%rd55, %rd3, %rd54;
	ld.global.f32 	%f71, [%rd55+4];
	add.f32 	%f72, %f70, %f71;
	ld.global.f32 	%f73, [%rd55];
	fma.rn.f32 	%f74, %f73, 0fC0800000, %f72;
	mul.f32 	%f75, %f1, %f74;
	fma.rn.f32 	%f76, %f73, 0f40000000, %f75;
	add.s64 	%rd56, %rd2, %rd54;
	ld.global.f32 	%f77, [%rd56];
	mul.f32 	%f78, %f2, %f77;
	sub.f32 	%f79, %f76, %f78;
	div.rn.f32 	%f80, %f79, %f3;
	add.s64 	%rd57, %rd1, %rd54;
	st.global.f32 	[%rd57], %f80;
$L__BB0_16:
	setp.eq.s32 	%p14, %r4, 1;
	@%p14 bra 	$L__BB0_22;
	max.u32 	%r54, %r7, %r22;
	setp.gt.u32 	%p15, %r54, 509;
	cvt.u64.u32 	%rd59, %r62;
	add.s64 	%rd60, %rd59, %rd58;
	cvt.u64.u32 	%rd61, %r8;
	add.s64 	%rd62, %rd60, %rd61;
	shl.b64 	%rd63, %rd62, 2;
	add.s64 	%rd10, %rd3, %rd63;
	cvt.u64.u32 	%rd64, %r10;
	add.s64 	%rd65, %rd60, %rd64;
	shl.b64 	%rd66, %rd65, 2;
	add.s64 	%rd11, %rd3, %rd66;
	cvt.u64.u32 	%rd67, %r11;
	add.s64 	%rd68, %rd60, %rd67;
	shl.b64 	%rd69, %rd68, 2;
	add.s64 	%rd12, %rd3, %rd69;
	cvt.u64.u32 	%rd70, %r9;
	add.s64 	%rd71, %rd60, %rd70;
	shl.b64 	%rd72, %rd71, 2;
	add.s64 	%rd13, %rd1, %rd72;
	add.s64 	%rd14, %rd2, %rd72;
	add.s64 	%rd15, %rd3, %rd72;
	@%p15 bra 	$L__BB0_19;
	ld.global.f32 	%f81, [%rd10+4];
	ld.global.f32 	%f82, [%rd11+4];
	add.f32 	%f83, %f81, %f82;
	add.s32 	%r55, %r9, %r22;
	mul.wide.u32 	%rd73, %r55, 4;
	add.s64 	%rd74, %rd3, %rd73;
	ld.global.f32 	%f84, [%rd74];
	add.f32 	%f85, %f83, %f84;
	ld.global.f32 	%f86, [%rd12+4];
	add.f32 	%f87, %f85, %f86;
	ld.global.f32 	%f88, [%rd15+4];
	fma.rn.f32 	%f89, %f88, 0fC0800000, %f87;
	mul.f32 	%f90, %f1, %f89;
	fma.rn.f32 	%f91, %f88, 0f40000000, %f90;
	ld.global.f32 	%f92, [%rd14+4];
	mul.f32 	%f93, %f2, %f92;
	sub.f32 	%f94, %f91, %f93;
	div.rn.f32 	%f95, %f94, %f3;
	st.global.f32 	[%rd13+4], %f95;
$L__BB0_19:
	setp.eq.s32 	%p16, %r4, 2;
	@%p16 bra 	$L__BB0_22;
	setp.gt.u32 	%p17, %r7, 509;
	add.s32 	%r56, %r22, 2;
	setp.gt.u32 	%p18, %r56, 510;
	or.pred  	%p19, %p17, %p18;
	@%p19 bra 	$L__BB0_22;
	ld.global.f32 	%f96, [%rd10+8];
	ld.global.f32 	%f97, [%rd11+8];
	add.f32 	%f98, %f96, %f97;
	add.s32 	%r57, %r11, %r22;
	mul.wide.u32 	%rd75, %r57, 4;
	add.s64 	%rd76, %rd3, %rd75;
	ld.global.f32 	%f99, [%rd76];
	add.f32 	%f100, %f98, %f99;
	ld.global.f32 	%f101, [%rd12+8];
	add.f32 	%f102, %f100, %f101;
	ld.global.f32 	%f103, [%rd15+8];
	fma.rn.f32 	%f104, %f103, 0fC0800000, %f102;
	mul.f32 	%f105, %f1, %f104;
	fma.rn.f32 	%f106, %f103, 0f40000000, %f105;
	ld.global.f32 	%f107, [%rd14+8];
	mul.f32 	%f108, %f2, %f107;
	sub.f32 	%f109, %f106, %f108;
	div.rn.f32 	%f110, %f109, %f3;
	st.global.f32 	[%rd13+8], %f110;
$L__BB0_22:
	add.s32 	%r58, %r58, 1;
	setp.ne.s32 	%p20, %r58, %r1;
	@%p20 bra 	$L__BB0_2;
$L__BB0_23:
	ret;

}
	// .globl	_Z23calculate_edge_elementsPf
.visible .entry _Z23calculate_edge_elementsPf(
	.param .u64 .ptr .align 1 _Z23calculate_edge_elementsPf_param_0
)
{
	.reg .pred 	%p<66>;
	.reg .b32 	%r<44>;
	.reg .b32 	%f<48>;
	.reg .b64 	%rd<26>;

	ld.param.u64 	%rd6, [_Z23calculate_edge_elementsPf_param_0];
	cvta.to.global.u64 	%rd1, %rd6;
	ld.const.u32 	%r1, [ept];
	setp.lt.s32 	%p1, %r1, 1;
	@%p1 bra 	$L__BB1_62;
	mov.u32 	%r27, %ntid.x;
	mov.u32 	%r28, %ctaid.x;
	mov.u32 	%r29, %tid.x;
	mad.lo.s32 	%r30, %r28, %r27, %r29;
	mul.lo.s32 	%r2, %r1, %r30;
	mov.u32 	%r31, %ntid.y;
	mov.u32 	%r32, %ctaid.y;
	mov.u32 	%r33, %tid.y;
	mad.lo.s32 	%r34, %r32, %r31, %r33;
	mul.lo.s32 	%r3, %r1, %r34;
	ld.const.f32 	%f1, [G];
	and.b32  	%r4, %r1, 3;
	and.b32  	%r5, %r1, 2147483644;
	neg.s32 	%r6, %r5;
	add.s32 	%r7, %r3, 2;
	sub.s32 	%r8, 508, %r3;
	mov.b32 	%r39, 0;
	cvt.u64.u32 	%rd20, %r3;
$L__BB1_2:
	setp.lt.u32 	%p2, %r1, 4;
	add.s32 	%r10, %r2, %r39;
	add.s32 	%r11, %r10, -1;
	shl.b32 	%r36, %r10, 9;
	mul.wide.u32 	%rd7, %r36, 4;
	add.s64 	%rd2, %rd1, %rd7;
	mov.b32 	%r43, 0;
	@%p2 bra 	$L__BB1_35;
	mov.u32 	%r40, %r8;
	mov.u32 	%r41, %r7;
	mov.u32 	%r42, %r6;
$L__BB1_4:
	setp.eq.s32 	%p3, %r10, 0;
	add.s32 	%r15, %r41, -2;
	add.s32 	%r16, %r41, -3;
	setp.lt.u32 	%p4, %r16, 510;
	and.pred  	%p5, %p3, %p4;
	@%p5 bra 	$L__BB1_12;
	setp.lt.u32 	%p6, %r11, 510;
	@%p6 bra 	$L__BB1_8;
	setp.gt.u32 	%p7, %r16, 509;
	setp.ne.s32 	%p8, %r10, 511;
	or.pred  	%p9, %p8, %p7;
	@%p9 bra 	$L__BB1_13;
	mul.wide.u32 	%rd8, %r15, 4;
	add.s64 	%rd9, %rd1, %rd8;
	ld.global.f32 	%f2, [%rd9+1044480];
	mul.f32 	%f3, %f1, %f2;
	st.global.f32 	[%rd9+1046528], %f3;
	bra.uni 	$L__BB1_13;
$L__BB1_8:
	setp.eq.s32 	%p10, %r15, 0;
	@%p10 bra 	$L__BB1_11;
	setp.ne.s32 	%p11, %r15, 511;
	@%p11 bra 	$L__BB1_13;
	ld.global.f32 	%f4, [%rd2+2040];
	mul.f32 	%f5, %f1, %f4;
	st.global.f32 	[%rd2+2044], %f5;
	bra.uni 	$L__BB1_13;
$L__BB1_11:
	ld.global.f32 	%f6, [%rd2+4];
	mul.f32 	%f7, %f1, %f6;
	st.global.f32 	[%rd2], %f7;
	bra.uni 	$L__BB1_13;
$L__BB1_12:
	mul.wide.u32 	%rd10, %r15, 4;
	add.s64 	%rd11, %rd1, %rd10;
	ld.global.f32 	%f8, [%rd11+2048];
	mul.f32 	%f9, %f1, %f8;
	st.global.f32 	[%rd11], %f9;
$L__BB1_13:
	setp.eq.s32 	%p12, %r10, 0;
	setp.lt.u32 	%p13, %r15, 510;
	and.pred  	%p14, %p12, %p13;
	mul.wide.u32 	%rd12, %r15, 4;
	add.s64 	%rd13, %rd12, %rd1;
	add.s64 	%rd3, %rd13, 1044480;
	@%p14 bra 	$L__BB1_19;
	setp.lt.u32 	%p15, %r11, 510;
	@%p15 bra 	$L__BB1_17;
	setp.gt.u32 	%p16, %r15, 509;
	setp.ne.s32 	%p17, %r10, 511;
	or.pred  	%p18, %p17, %p16;
	@%p18 bra 	$L__BB1_20;
	ld.global.f32 	%f10, [%rd3+4];
	mul.f32 	%f11, %f1, %f10;
	st.global.f32 	[%rd3+2052], %f11;
	bra.uni 	$L__BB1_20;
$L__BB1_17:
	setp.ne.s32 	%p19, %r40, -2;
	@%p19 bra 	$L__BB1_20;
	ld.global.f32 	%f12, [%rd2+2040];
	mul.f32 	%f13, %f1, %f12;
	st.global.f32 	[%rd2+2044], %f13;
	bra.uni 	$L__BB1_20;
$L__BB1_19:
	add.s32 	%r37, %r41, 510;
	mul.wide.u32 	%rd14, %r37, 4;
	add.s64 	%rd15, %rd1, %rd14;
	ld.global.f32 	%f14, [%rd15+4];
	mul.f32 	%f15, %f1, %f14;
	st.global.f32 	[%rd15+-2044], %f15;
$L__BB1_20:
	setp.eq.s32 	%p20, %r10, 0;
	setp.lt.u32 	%p21, %r41, 511;
	and.pred  	%p22, %p20, %p21;
	@%p22 bra 	$L__BB1_26;
	setp.lt.u32 	%p23, %r11, 510;
	@%p23 bra 	$L__BB1_24;
	setp.gt.u32 	%p24, %r41, 510;
	setp.ne.s32 	%p25, %r10, 511;
	or.pred  	%p26, %p25, %p24;
	@%p26 bra 	$L__BB1_27;
	ld.global.f32 	%f16, [%rd3+8];
	mul.f32 	%f17, %f1, %f16;
	st.global.f32 	[%rd3+2056], %f17;
	bra.uni 	$L__BB1_27;
$L__BB1_24:
	setp.ne.s32 	%p27, %r40, -1;
	@%p27 bra 	$L__BB1_27;
	ld.global.f32 	%f18, [%rd2+2040];
	mul.f32 	%f19, %f1, %f18;
	st.global.f32 	[%rd2+2044], %f19;
	bra.uni 	$L__BB1_27;
$L__BB1_26:
	ld.global.f32 	%f20, [%rd3+-1042424];
	mul.f32 	%f21, %f1, %f20;
	st.global.f32 	[%rd3+-1044472], %f21;
$L__BB1_27:
	setp.eq.s32 	%p28, %r10, 0;
	add.s32 	%r17, %r41, 1;
	setp.lt.u32 	%p29, %r17, 511;
	and.pred  	%p30, %p28, %p29;
	@%p30 bra 	$L__BB1_33;
	setp.lt.u32 	%p31, %r11, 510;
	@%p31 bra 	$L__BB1_31;
	setp.gt.u32 	%p32, %r17, 510;
	setp.ne.s32 	%p33, %r10, 511;
	or.pred  	%p34, %p33, %p32;
	@%p34 bra 	$L__BB1_34;
	ld.global.f32 	%f22, [%rd3+12];
	mul.f32 	%f23, %f1, %f22;
	st.global.f32 	[%rd3+2060], %f23;
	bra.uni 	$L__BB1_34;
$L__BB1_31:
	setp.ne.s32 	%p35, %r41, 510;
	@%p35 bra 	$L__BB1_34;
	ld.global.f32 	%f24, [%rd2+2040];
	mul.f32 	%f25, %f1, %f24;
	st.global.f32 	[%rd2+2044], %f25;
	bra.uni 	$L__BB1_34;
$L__BB1_33:
	ld.global.f32 	%f26, [%rd3+-1042420];
	mul.f32 	%f27, %f1, %f26;
	st.global.f32 	[%rd3+-1044468], %f27;
$L__BB1_34:
	add.s32 	%r42, %r42, 4;
	add.s32 	%r41, %r41, 4;
	add.s32 	%r40, %r40, -4;
	setp.ne.s32 	%p36, %r42, 0;
	mov.u32 	%r43, %r5;
	@%p36 bra 	$L__BB1_4;
$L__BB1_35:
	setp.eq.s32 	%p37, %r4, 0;
	@%p37 bra 	$L__BB1_61;
	setp.eq.s32 	%p38, %r10, 0;
	add.s32 	%r22, %r3, %r43;
	add.s32 	%r23, %r22, -1;
	setp.lt.u32 	%p39, %r23, 510;
	and.pred  	%p40, %p38, %p39;
	@%p40 bra 	$L__BB1_44;
	setp.lt.u32 	%p41, %r11, 510;
	@%p41 bra 	$L__BB1_40;
	setp.gt.u32 	%p42, %r23, 509;
	setp.ne.s32 	%p43, %r10, 511;
	or.pred  	%p44, %p43, %p42;
	@%p44 bra 	$L__BB1_45;
	mul.wide.u32 	%rd16, %r22, 4;
	add.s64 	%rd17, %rd1, %rd16;
	ld.global.f32 	%f28, [%rd17+1044480];
	mul.f32 	%f29, %f1, %f28;
	st.global.f32 	[%rd17+1046528], %f29;
	bra.uni 	$L__BB1_45;
$L__BB1_40:
	setp.eq.s32 	%p45, %r22, 0;
	@%p45 bra 	$L__BB1_43;
	setp.ne.s32 	%p46, %r22, 511;
	@%p46 bra 	$L__BB1_45;
	ld.global.f32 	%f30, [%rd2+2040];
	mul.f32 	%f31, %f1, %f30;
	st.global.f32 	[%rd2+2044], %f31;
	bra.uni 	$L__BB1_45;
$L__BB1_43:
	ld.global.f32 	%f32, [%rd2+4];
	mul.f32 	%f33, %f1, %f32;
	st.global.f32 	[%rd2], %f33;
	bra.uni 	$L__BB1_45;
$L__BB1_44:
	mul.wide.u32 	%rd18, %r22, 4;
	add.s64 	%rd19, %rd1, %rd18;
	ld.global.f32 	%f34, [%rd19+2048];
	mul.f32 	%f35, %f1, %f34;
	st.global.f32 	[%rd19], %f35;
$L__BB1_45:
	setp.eq.s32 	%p47, %r4, 1;
	@%p47 bra 	$L__BB1_61;
	setp.eq.s32 	%p48, %r10, 0;
	setp.lt.u32 	%p49, %r22, 510;
	and.pred  	%p50, %p48, %p49;
	cvt.u64.u32 	%rd21, %r43;
	add.s64 	%rd4, %rd21, %rd20;
	shl.b64 	%rd22, %rd4, 2;
	add.s64 	%rd23, %rd22, %rd1;
	add.s64 	%rd5, %rd23, 1044480;
	@%p50 bra 	$L__BB1_52;
	setp.lt.u32 	%p51, %r11, 510;
	@%p51 bra 	$L__BB1_50;
	setp.gt.u32 	%p52, %r22, 509;
	setp.ne.s32 	%p53, %r10, 511;
	or.pred  	%p54, %p53, %p52;
	@%p54 bra 	$L__BB1_53;
	ld.global.f32 	%f36, [%rd5+4];
	mul.f32 	%f37, %f1, %f36;
	st.global.f32 	[%rd5+2052], %f37;
	bra.uni 	$L__BB1_53;
$L__BB1_50:
	setp.ne.s32 	%p55, %r22, 510;
	@%p55 bra 	$L__BB1_53;
	ld.global.f32 	%f38, [%rd2+2040];
	mul.f32 	%f39, %f1, %f38;
	st.global.f32 	[%rd2+2044], %f39;
	bra.uni 	$L__BB1_53;
$L__BB1_52:
	ld.global.f32 	%f40, [%rd23+2052];
	mul.f32 	%f41, %f1, %f40;
	st.global.f32 	[%rd23+4], %f41;
$L__BB1_53:
	setp.eq.s32 	%p56, %r4, 2;
	@%p56 bra 	$L__BB1_61;
	setp.eq.s32 	%p57, %r10, 0;
	add.s32 	%r24, %r22, 2;
	setp.lt.u32 	%p58, %r24, 511;
	and.pred  	%p59, %p57, %p58;
	@%p59 bra 	$L__BB1_60;
	setp.lt.u32 	%p60, %r11, 510;
	@%p60 bra 	$L__BB1_58;
	setp.gt.u32 	%p61, %r24, 510;
	setp.ne.s32 	%p62, %r10, 511;
	or.pred  	%p63, %p62, %p61;
	@%p63 bra 	$L__BB1_61;
	ld.global.f32 	%f42, [%rd5+8];
	mul.f32 	%f43, %f1, %f42;
	st.global.f32 	[%rd5+2056], %f43;
	bra.uni 	$L__BB1_61;
$L__BB1_58:
	setp.ne.s32 	%p64, %r24, 511;
	@%p64 bra 	$L__BB1_61;
	ld.global.f32 	%f44, [%rd2+2040];
	mul.f32 	%f45, %f1, %f44;
	st.global.f32 	[%rd2+2044], %f45;
	bra.uni 	$L__BB1_61;
$L__BB1_60:
	ld.global.f32 	%f46, [%rd5+-1042424];
	mul.f32 	%f47, %f1, %f46;
	st.global.f32 	[%rd5+-1044472], %f47;
$L__BB1_61:
	add.s32 	%r39, %r39, 1;
	setp.ne.s32 	%p65, %r39, %r1;
	@%p65 bra 	$L__BB1_2;
$L__BB1_62:
	ret;

}
	// .globl	_Z25calculate_corner_elementsPf
.visible .entry _Z25calculate_corner_elementsPf(
	.param .u64 .ptr .align 1 _Z25calculate_corner_elementsPf_param_0
)
{
	.reg .pred 	%p<40>;
	.reg .b32 	%r<38>;
	.reg .b32 	%f<38>;
	.reg .b64 	%rd<3>;

	ld.param.u64 	%rd2, [_Z25calculate_corner_elementsPf_param_0];
	cvta.to.global.u64 	%rd1, %rd2;
	ld.const.u32 	%r1, [ept];
	setp.lt.s32 	%p1, %r1, 1;
	@%p1 bra 	$L__BB2_59;
	mov.u32 	%r24, %ntid.x;
	mov.u32 	%r25, %ctaid.x;
	mov.u32 	%r26, %tid.x;
	mad.lo.s32 	%r27, %r25, %r24, %r26;
	mul.lo.s32 	%r2, %r1, %r27;
	mov.u32 	%r28, %ntid.y;
	mov.u32 	%r29, %ctaid.y;
	mov.u32 	%r30, %tid.y;
	mad.lo.s32 	%r31, %r29, %r28, %r30;
	mul.lo.s32 	%r3, %r1, %r31;
	ld.const.f32 	%f1, [G];
	and.b32  	%r4, %r1, 3;
	and.b32  	%r5, %r1, 2147483644;
	neg.s32 	%r6, %r5;
	sub.s32 	%r7, 508, %r3;
	add.s32 	%r8, %r3, -510;
	mov.b32 	%r33, 0;
$L__BB2_2:
	setp.lt.u32 	%p2, %r1, 4;
	add.s32 	%r10, %r2, %r33;
	mov.b32 	%r37, 0;
	@%p2 bra 	$L__BB2_33;
	mov.u32 	%r34, %r8;
	mov.u32 	%r35, %r7;
	mov.u32 	%r36, %r6;
$L__BB2_4:
	add.s32 	%r14, %r34, 510;
	setp.eq.s32 	%p3, %r10, 0;
	@%p3 bra 	$L__BB2_10;
	setp.ne.s32 	%p4, %r10, 511;
	@%p4 bra 	$L__BB2_14;
	setp.eq.s32 	%p5, %r14, 0;
	@%p5 bra 	$L__BB2_9;
	setp.ne.s32 	%p6, %r14, 511;
	@%p6 bra 	$L__BB2_14;
	ld.global.f32 	%f2, [%rd1+1048568];
	mul.f32 	%f3, %f1, %f2;
	st.global.f32 	[%rd1+1048572], %f3;
	bra.uni 	$L__BB2_14;
$L__BB2_9:
	ld.global.f32 	%f4, [%rd1+1044480];
	mul.f32 	%f5, %f1, %f4;
	st.global.f32 	[%rd1+1046528], %f5;
	bra.uni 	$L__BB2_14;
$L__BB2_10:
	setp.eq.s32 	%p7, %r14, 0;
	@%p7 bra 	$L__BB2_13;
	setp.ne.s32 	%p8, %r14, 511;
	@%p8 bra 	$L__BB2_14;
	ld.global.f32 	%f6, [%rd1+2040];
	mul.f32 	%f7, %f1, %f6;
	st.global.f32 	[%rd1+2044], %f7;
	bra.uni 	$L__BB2_14;
$L__BB2_13:
	ld.global.f32 	%f8, [%rd1+2048];
	mul.f32 	%f9, %f1, %f8;
	st.global.f32 	[%rd1], %f9;
$L__BB2_14:
	setp.eq.s32 	%p9, %r10, 0;
	@%p9 bra 	$L__BB2_18;
	setp.ne.s32 	%p10, %r10, 511;
	@%p10 bra 	$L__BB2_20;
	setp.ne.s32 	%p11, %r35, -2;
	@%p11 bra 	$L__BB2_20;
	ld.global.f32 	%f10, [%rd1+1048568];
	mul.f32 	%f11, %f1, %f10;
	st.global.f32 	[%rd1+1048572], %f11;
	bra.uni 	$L__BB2_20;
$L__BB2_18:
	setp.ne.s32 	%p12, %r35, -2;
	@%p12 bra 	$L__BB2_20;
	ld.global.f32 	%f12, [%rd1+2040];
	mul.f32 	%f13, %f1, %f12;
	st.global.f32 	[%rd1+2044], %f13;
$L__BB2_20:
	setp.eq.s32 	%p13, %r10, 0;
	@%p13 bra 	$L__BB2_24;
	setp.ne.s32 	%p14, %r10, 511;
	@%p14 bra 	$L__BB2_26;
	setp.ne.s32 	%p15, %r34, -1;
	@%p15 bra 	$L__BB2_26;
	ld.global.f32 	%f14, [%rd1+1048568];
	mul.f32 	%f15, %f1, %f14;
	st.global.f32 	[%rd1+1048572], %f15;
	bra.uni 	$L__BB2_26;
$L__BB2_24:
	setp.ne.s32 	%p16, %r34, -1;
	@%p16 bra 	$L__BB2_26;
	ld.global.f32 	%f16, [%rd1+2040];
	mul.f32 	%f17, %f1, %f16;
	st.global.f32 	[%rd1+2044], %f17;
$L__BB2_26:
	setp.eq.s32 	%p17, %r10, 0;
	@%p17 bra 	$L__BB2_30;
	setp.ne.s32 	%p18, %r10, 511;
	@%p18 bra 	$L__BB2_32;
	setp.ne.s32 	%p19, %r34, -2;
	@%p19 bra 	$L__BB2_32;
	ld.global.f32 	%f18, [%rd1+1048568];
	mul.f32 	%f19, %f1, %f18;
	st.global.f32 	[%rd1+1048572], %f19;
	bra.uni 	$L__BB2_32;
$L__BB2_30:
	setp.ne.s32 	%p20, %r34, -2;
	@%p20 bra 	$L__BB2_32;
	ld.global.f32 	%f20, [%rd1+2040];
	mul.f32 	%f21, %f1, %f20;
	st.global.f32 	[%rd1+2044], %f21;
$L__BB2_32:
	add.s32 	%r36, %r36, 4;
	add.s32 	%r35, %r35, -4;
	add.s32 	%r34, %r34, 4;
	setp.ne.s32 	%p21, %r36, 0;
	mov.u32 	%r37, %r5;
	@%p21 bra 	$L__BB2_4;
$L__BB2_33:
	setp.eq.s32 	%p22, %r4, 0;
	@%p22 bra 	$L__BB2_58;
	add.s32 	%r19, %r3, %r37;
	setp.eq.s32 	%p23, %r10, 0;
	@%p23 bra 	$L__BB2_40;
	setp.ne.s32 	%p24, %r10, 511;
	@%p24 bra 	$L__BB2_44;
	setp.eq.s32 	%p25, %r19, 0;
	@%p25 bra 	$L__BB2_39;
	setp.ne.s32 	%p26, %r19, 511;
	@%p26 bra 	$L__BB2_44;
	ld.global.f32 	%f22, [%rd1+1048568];
	mul.f32 	%f23, %f1, %f22;
	st.global.f32 	[%rd1+1048572], %f23;
	bra.uni 	$L__BB2_44;
$L__BB2_39:
	ld.global.f32 	%f24, [%rd1+1044480];
	mul.f32 	%f25, %f1, %f24;
	st.global.f32 	[%rd1+1046528], %f25;
	bra.uni 	$L__BB2_44;
$L__BB2_40:
	setp.eq.s32 	%p27, %r19, 0;
	@%p27 bra 	$L__BB2_43;
	setp.ne.s32 	%p28, %r19, 511;
	@%p28 bra 	$L__BB2_44;
	ld.global.f32 	%f26, [%rd1+2040];
	mul.f32 	%f27, %f1, %f26;
	st.global.f32 	[%rd1+2044], %f27;
	bra.uni 	$L__BB2_44;
$L__BB2_43:
	ld.global.f32 	%f28, [%rd1+2048];
	mul.f32 	%f29, %f1, %f28;
	st.global.f32 	[%rd1], %f29;
$L__BB2_44:
	setp.eq.s32 	%p29, %r4, 1;
	@%p29 bra 	$L__BB2_58;
	add.s32 	%r20, %r19, 1;
	setp.eq.s32 	%p30, %r10, 0;
	@%p30 bra 	$L__BB2_49;
	setp.ne.s32 	%p31, %r10, 511;
	@%p31 bra 	$L__BB2_51;
	setp.ne.s32 	%p32, %r20, 511;
	@%p32 bra 	$L__BB2_51;
	ld.global.f32 	%f30, [%rd1+1048568];
	mul.f32 	%f31, %f1, %f30;
	st.global.f32 	[%rd1+1048572], %f31;
	bra.uni 	$L__BB2_51;
$L__BB2_49:
	setp.ne.s32 	%p33, %r20, 511;
	@%p33 bra 	$L__BB2_51;
	ld.global.f32 	%f32, [%rd1+2040];
	mul.f32 	%f33, %f1, %f32;
	st.global.f32 	[%rd1+2044], %f33;
$L__BB2_51:
	setp.eq.s32 	%p34, %r4, 2;
	@%p34 bra 	$L__BB2_58;
	add.s32 	%r21, %r19, 2;
	setp.eq.s32 	%p35, %r10, 0;
	@%p35 bra 	$L__BB2_56;
	setp.ne.s32 	%p36, %r10, 511;
	@%p36 bra 	$L__BB2_58;
	setp.ne.s32 	%p37, %r21, 511;
	@%p37 bra 	$L__BB2_58;
	ld.global.f32 	%f34, [%rd1+1048568];
	mul.f32 	%f35, %f1, %f34;
	st.global.f32 	[%rd1+1048572], %f35;
	bra.uni 	$L__BB2_58;
$L__BB2_56:
	setp.ne.s32 	%p38, %r21, 511;
	@%p38 bra 	$L__BB2_58;
	ld.global.f32 	%f36, [%rd1+2040];
	mul.f32 	%f37, %f1, %f36;
	st.global.f32 	[%rd1+2044], %f37;
$L__BB2_58:
	add.s32 	%r33, %r33, 1;
	setp.ne.s32 	%p39, %r33, %r1;
	@%p39 bra 	$L__BB2_2;
$L__BB2_59:
	ret;

}
	// .globl	_Z24update_positional_arraysPfS_S_
.visible .entry _Z24update_positional_arraysPfS_S_(
	.param .u64 .ptr .align 1 _Z24update_positional_arraysPfS_S__param_0,
	.param .u64 .ptr .align 1 _Z24update_positional_arraysPfS_S__param_1,
	.param .u64 .ptr .align 1 _Z24update_positional_arraysPfS_S__param_2
)
{
	.reg .pred 	%p<25>;
	.reg .b32 	%r<77>;
	.reg .b32 	%f<31>;
	.reg .b64 	%rd<39>;

	ld.param.u64 	%rd7, [_Z24update_positional_arraysPfS_S__param_0];
	ld.param.u64 	%rd8, [_Z24update_positional_arraysPfS_S__param_1];
	ld.param.u64 	%rd9, [_Z24update_positional_arraysPfS_S__param_2];
	cvta.to.global.u64 	%rd1, %rd7;
	cvta.to.global.u64 	%rd2, %rd9;
	cvta.to.global.u64 	%rd3, %rd8;
	ld.const.u32 	%r1, [ept];
	setp.lt.s32 	%p1, %r1, 1;
	@%p1 bra 	$L__BB3_43;
	mov.u32 	%r29, %ntid.x;
	mov.u32 	%r30, %ctaid.x;
	mov.u32 	%r31, %tid.x;
	mad.lo.s32 	%r32, %r30, %r29, %r31;
	mul.lo.s32 	%r2, %r1, %r32;
	mov.u32 	%r33, %ntid.y;
	mov.u32 	%r34, %ctaid.y;
	mov.u32 	%r35, %tid.y;
	mad.lo.s32 	%r36, %r34, %r33, %r35;
	mul.lo.s32 	%r3, %r1, %r36;
	and.b32  	%r4, %r1, 7;
	add.s32 	%r5, %r4, -1;
	and.b32  	%r6, %r1, 3;
	and.b32  	%r7, %r1, 2147483640;
	and.b32  	%r8, %r1, 1;
	mov.b32 	%r72, 0;
$L__BB3_2:
	setp.lt.u32 	%p2, %r1, 8;
	add.s32 	%r10, %r2, %r72;
	shl.b32 	%r11, %r10, 9;
	mov.b32 	%r75, 0;
	@%p2 bra 	$L__BB3_21;
	mov.b32 	%r73, 0;
$L__BB3_4:
	.pragma "nounroll";
	add.s32 	%r13, %r3, %r73;
	max.s32 	%r39, %r10, %r13;
	setp.gt.s32 	%p3, %r39, 511;
	add.s32 	%r40, %r11, %r13;
	mul.wide.s32 	%rd10, %r40, 4;
	add.s64 	%rd4, %rd3, %rd10;
	add.s64 	%rd5, %rd2, %rd10;
	add.s64 	%rd6, %rd1, %rd10;
	@%p3 bra 	$L__BB3_6;
	ld.global.f32 	%f1, [%rd4];
	st.global.f32 	[%rd5], %f1;
	ld.global.f32 	%f2, [%rd6];
	st.global.f32 	[%rd4], %f2;
$L__BB3_6:
	add.s32 	%r41, %r13, 1;
	max.s32 	%r42, %r10, %r41;
	setp.gt.s32 	%p4, %r42, 511;
	@%p4 bra 	$L__BB3_8;
	ld.global.f32 	%f3, [%rd4+4];
	st.global.f32 	[%rd5+4], %f3;
	ld.global.f32 	%f4, [%rd6+4];
	st.global.f32 	[%rd4+4], %f4;
$L__BB3_8:
	add.s32 	%r43, %r13, 2;
	max.s32 	%r44, %r10, %r43;
	setp.gt.s32 	%p5, %r44, 511;
	@%p5 bra 	$L__BB3_10;
	ld.global.f32 	%f5, [%rd4+8];
	st.global.f32 	[%rd5+8], %f5;
	ld.global.f32 	%f6, [%rd6+8];
	st.global.f32 	[%rd4+8], %f6;
$L__BB3_10:
	add.s32 	%r45, %r13, 3;
	max.s32 	%r46, %r10, %r45;
	setp.gt.s32 	%p6, %r46, 511;
	@%p6 bra 	$L__BB3_12;
	ld.global.f32 	%f7, [%rd4+12];
	st.global.f32 	[%rd5+12], %f7;
	ld.global.f32 	%f8, [%rd6+12];
	st.global.f32 	[%rd4+12], %f8;
$L__BB3_12:
	add.s32 	%r47, %r13, 4;
	max.s32 	%r48, %r10, %r47;
	setp.gt.s32 	%p7, %r48, 511;
	@%p7 bra 	$L__BB3_14;
	ld.global.f32 	%f9, [%rd4+16];
	st.global.f32 	[%rd5+16], %f9;
	ld.global.f32 	%f10, [%rd6+16];
	st.global.f32 	[%rd4+16], %f10;
$L__BB3_14:
	add.s32 	%r49, %r13, 5;
	max.s32 	%r50, %r10, %r49;
	setp.gt.s32 	%p8, %r50, 511;
	@%p8 bra 	$L__BB3_16;
	ld.global.f32 	%f11, [%rd4+20];
	st.global.f32 	[%rd5+20], %f11;
	ld.global.f32 	%f12, [%rd6+20];
	st.global.f32 	[%rd4+20], %f12;
$L__BB3_16:
	add.s32 	%r51, %r13, 6;
	max.s32 	%r52, %r10, %r51;
	setp.gt.s32 	%p9, %r52, 511;
	@%p9 bra 	$L__BB3_18;
	ld.global.f32 	%f13, [%rd4+24];
	st.global.f32 	[%rd5+24], %f13;
	ld.global.f32 	%f14, [%rd6+24];
	st.global.f32 	[%rd4+24], %f14;
$L__BB3_18:
	add.s32 	%r53, %r13, 7;
	max.s32 	%r54, %r10, %r53;
	setp.gt.s32 	%p10, %r54, 511;
	@%p10 bra 	$L__BB3_20;
	ld.global.f32 	%f15, [%rd4+28];
	st.global.f32 	[%rd5+28], %f15;
	ld.global.f32 	%f16, [%rd6+28];
	st.global.f32 	[%rd4+28], %f16;
$L__BB3_20:
	add.s32 	%r73, %r73, 8;
	setp.ne.s32 	%p11, %r73, %r7;
	mov.u32 	%r75, %r7;
	@%p11 bra 	$L__BB3_4;
$L__BB3_21:
	setp.eq.s32 	%p12, %r4, 0;
	@%p12 bra 	$L__BB3_42;
	setp.lt.u32 	%p13, %r5, 3;
	@%p13 bra 	$L__BB3_32;
	add.s32 	%r16, %r3, %r75;
	max.s32 	%r56, %r10, %r16;
	setp.gt.s32 	%p14, %r56, 511;
	@%p14 bra 	$L__BB3_25;
	add.s32 	%r57, %r11, %r16;
	mul.wide.s32 	%rd11, %r57, 4;
	add.s64 	%rd12, %rd3, %rd11;
	ld.global.f32 	%f17, [%rd12];
	add.s64 	%rd13, %rd2, %rd11;
	st.global.f32 	[%rd13], %f17;
	add.s64 	%rd14, %rd1, %rd11;
	ld.global.f32 	%f18, [%rd14];
	st.global.f32 	[%rd12], %f18;
$L__BB3_25:
	add.s32 	%r17, %r16, 1;
	max.s32 	%r58, %r10, %r17;
	setp.gt.s32 	%p15, %r58, 511;
	@%p15 bra 	$L__BB3_27;
	add.s32 	%r59, %r11, %r17;
	mul.wide.s32 	%rd15, %r59, 4;
	add.s64 	%rd16, %rd3, %rd15;
	ld.global.f32 	%f19, [%rd16];
	add.s64 	%rd17, %rd2, %rd15;
	st.global.f32 	[%rd17], %f19;
	add.s64 	%rd18, %rd1, %rd15;
	ld.global.f32 	%f20, [%rd18];
	st.global.f32 	[%rd16], %f20;
$L__BB3_27:
	add.s32 	%r18, %r16, 2;
	max.s32 	%r60, %r10, %r18;
	setp.gt.s32 	%p16, %r60, 511;
	@%p16 bra 	$L__BB3_29;
	add.s32 	%r61, %r11, %r18;
	mul.wide.s32 	%rd19, %r61, 4;
	add.s64 	%rd20, %rd3, %rd19;
	ld.global.f32 	%f21, [%rd20];
	add.s64 	%rd21, %rd2, %rd19;
	st.global.f32 	[%rd21], %f21;
	add.s64 	%rd22, %rd1, %rd19;
	ld.global.f32 	%f22, [%rd22];
	st.global.f32 	[%rd20], %f22;
$L__BB3_29:
	add.s32 	%r19, %r16, 3;
	max.s32 	%r62, %r10, %r19;
	setp.gt.s32 	%p17, %r62, 511;
	@%p17 bra 	$L__BB3_31;
	add.s32 	%r63, %r11, %r19;
	mul.wide.s32 	%rd23, %r63, 4;
	add.s64 	%rd24, %rd3, %rd23;
	ld.global.f32 	%f23, [%rd24];
	add.s64 	%rd25, %rd2, %rd23;
	st.global.f32 	[%rd25], %f23;
	add.s64 	%rd26, %rd1, %rd23;
	ld.global.f32 	%f24, [%rd26];
	st.global.f32 	[%rd24], %f24;
$L__BB3_31:
	add.s32 	%r75, %r75, 4;
$L__BB3_32:
	setp.eq.s32 	%p18, %r6, 0;
	@%p18 bra 	$L__BB3_42;
	setp.eq.s32 	%p19, %r6, 1;
	@%p19 bra 	$L__BB3_39;
	add.s32 	%r22, %r3, %r75;
	max.s32 	%r65, %r10, %r22;
	setp.gt.s32 	%p20, %r65, 511;
	@%p20 bra 	$L__BB3_36;
	add.s32 	%r66, %r11, %r22;
	mul.wide.s32 	%rd27, %r66, 4;
	add.s64 	%rd28, %rd3, %rd27;
	ld.global.f32 	%f25, [%rd28];
	add.s64 	%rd29, %rd2, %rd27;
	st.global.f32 	[%rd29], %f25;
	add.s64 	%rd30, %rd1, %rd27;
	ld.global.f32 	%f26, [%rd30];
	st.global.f32 	[%rd28], %f26;
$L__BB3_36:
	add.s32 	%r23, %r22, 1;
	max.s32 	%r67, %r10, %r23;
	setp.gt.s32 	%p21, %r67, 511;
	@%p21 bra 	$L__BB3_38;
	add.s32 	%r68, %r11, %r23;
	mul.wide.s32 	%rd31, %r68, 4;
	add.s64 	%rd32, %rd3, %rd31;
	ld.global.f32 	%f27, [%rd32];
	add.s64 	%rd33, %rd2, %rd31;
	st.global.f32 	[%rd33], %f27;
	add.s64 	%rd34, %rd1, %rd31;
	ld.global.f32 	%f28, [%rd34];
	st.global.f32 	[%rd32], %f28;
$L__BB3_38:
	add.s32 	%r75, %r75, 2;
$L__BB3_39:
	setp.eq.s32 	%p22, %r8, 0;
	@%p22 bra 	$L__BB3_42;
	add.s32 	%r26, %r3, %r75;
	max.s32 	%r70, %r10, %r26;
	setp.gt.s32 	%p23, %r70, 511;
	@%p23 bra 	$L__BB3_42;
	add.s32 	%r71, %r11, %r26;
	mul.wide.s32 	%rd35, %r71, 4;
	add.s64 	%rd36, %rd3, %rd35;
	ld.global.f32 	%f29, [%rd36];
	add.s64 	%rd37, %rd2, %rd35;
	st.global.f32 	[%rd37], %f29;
	add.s64 	%rd38, %rd1, %rd35;
	ld.global.f32 	%f30, [%rd38];
	st.global.f32 	[%rd36], %f30;
$L__BB3_42:
	add.s32 	%r72, %r72, 1;
	setp.ne.s32 	%p24, %r72, %r1;
	@%p24 bra 	$L__BB3_2;
$L__BB3_43:
	ret;

}


// ===== COMPILED SASS (sm_100) =====

	.target	sm_100

	.elftype	@"ET_EXEC"


//--------------------- .note.nv.tkinfo           --------------------------
	.section	.note.nv.tkinfo,"",@"SHT_NOTE"
	.sectionflags	@"SHF_NOTE_NV_TKINFO"
	.tkinfo
        /*0018*/ 	.word	0x00000002
        /*0030*/ 	.string	""
        /*0030*/ 	.string	"ptxas"
        /*0030*/ 	.string	"Cuda compilation tools, release 13.0, V13.0.88"
        /*0030*/ 	.string	"Build cuda_13.0.r13.0/compiler.36424714_0"
        /*0030*/ 	.string	"-arch sm_100 -m 64 "



//--------------------- .note.nv.cuinfo           --------------------------
	.section	.note.nv.cuinfo,"",@"SHT_NOTE"
	.sectionflags	@"SHF_NOTE_NV_CUINFO"
        /*0018*/ 	.short	0x0002
        /*001a*/ 	.short	0x0064
        /*001c*/ 	.short	0x0082
	.zero		2


//--------------------- .nv.info                  --------------------------
	.section	.nv.info,"",@"SHT_CUDA_INFO"
	.align	4


	//----- nvinfo : EIATTR_REGCOUNT
	.align		4
        /*0000*/ 	.byte	0x04, 0x2f
        /*0002*/ 	.short	(.L_5 - .L_4)
	.align		4
.L_4:
        /*0004*/ 	.word	index@(_Z24calculate_inner_elementsPfS_S_)
        /*0008*/ 	.word	0x00000028


	//----- nvinfo : EIATTR_FRAME_SIZE
	.align		4
.L_5:
        /*000c*/ 	.byte	0x04, 0x11
        /*000e*/ 	.short	(.L_7 - .L_6)
	.align		4
.L_6:
        /*0010*/ 	.word	index@($__internal_0_$__cuda_sm3x_div_rn_noftz_f32_slowpath)
        /*0014*/ 	.word	0x00000000


	//----- nvinfo : EIATTR_FRAME_SIZE
	.align		4
.L_7:
        /*0018*/ 	.byte	0x04, 0x11
        /*001a*/ 	.short	(.L_9 - .L_8)
	.align		4
.L_8:
        /*001c*/ 	.word	index@(_Z24calculate_inner_elementsPfS_S_)
        /*0020*/ 	.word	0x00000000


	//----- nvinfo : EIATTR_REGCOUNT
	.align		4
.L_9:
        /*0024*/ 	.byte	0x04, 0x2f
        /*0026*/ 	.short	(.L_11 - .L_10)
	.align		4
.L_10:
        /*0028*/ 	.word	index@(_Z23calculate_edge_elementsPf)
        /*002c*/ 	.word	0x00000018


	//----- nvinfo : EIATTR_FRAME_SIZE
	.align		4
.L_11:
        /*0030*/ 	.byte	0x04, 0x11
        /*0032*/ 	.short	(.L_13 - .L_12)
	.align		4
.L_12:
        /*0034*/ 	.word	index@(_Z23calculate_edge_elementsPf)
        /*0038*/ 	.word	0x00000000


	//----- nvinfo : EIATTR_REGCOUNT
	.align		4
.L_13:
        /*003c*/ 	.byte	0x04, 0x2f
        /*003e*/ 	.short	(.L_15 - .L_14)
	.align		4
.L_14:
        /*0040*/ 	.word	index@(_Z25calculate_corner_elementsPf)
        /*0044*/ 	.word	0x00000012


	//----- nvinfo : EIATTR_FRAME_SIZE
	.align		4
.L_15:
        /*0048*/ 	.byte	0x04, 0x11
        /*004a*/ 	.short	(.L_17 - .L_16)
	.align		4
.L_16:
        /*004c*/ 	.word	index@(_Z25calculate_corner_elementsPf)
        /*0050*/ 	.word	0x00000000


	//----- nvinfo : EIATTR_REGCOUNT
	.align		4
.L_17:
        /*0054*/ 	.byte	0x04, 0x2f
        /*0056*/ 	.short	(.L_19 - .L_18)
	.align		4
.L_18:
        /*0058*/ 	.word	index@(_Z24update_positional_arraysPfS_S_)
        /*005c*/ 	.word	0x00000020


	//----- nvinfo : EIATTR_FRAME_SIZE
	.align		4
.L_19:
        /*0060*/ 	.byte	0x04, 0x11
        /*0062*/ 	.short	(.L_21 - .L_20)
	.align		4
.L_20:
        /*0064*/ 	.word	index@(_Z24update_positional_arraysPfS_S_)
        /*0068*/ 	.word	0x00000000


	//----- nvinfo : EIATTR_MIN_STACK_SIZE
	.align		4
.L_21:
        /*006c*/ 	.byte	0x04, 0x12
        /*006e*/ 	.short	(.L_23 - .L_22)
	.align		4
.L_22:
        /*0070*/ 	.word	index@(_Z24update_positional_arraysPfS_S_)
        /*0074*/ 	.word	0x00000000


	//----- nvinfo : EIATTR_MIN_STACK_SIZE
	.align		4
.L_23:
        /*0078*/ 	.byte	0x04, 0x12
        /*007a*/ 	.short	(.L_25 - .L_24)
	.align		4
.L_24:
        /*007c*/ 	.word	index@(_Z25calculate_corner_elementsPf)
        /*0080*/ 	.word	0x00000000


	//----- nvinfo : EIATTR_MIN_STACK_SIZE
	.align		4
.L_25:
        /*0084*/ 	.byte	0x04, 0x12
        /*0086*/ 	.short	(.L_27 - .L_26)
	.align		4
.L_26:
        /*0088*/ 	.word	index@(_Z23calculate_edge_elementsPf)
        /*008c*/ 	.word	0x00000000


	//----- nvinfo : EIATTR_MIN_STACK_SIZE
	.align		4
.L_27:
        /*0090*/ 	.byte	0x04, 0x12
        /*0092*/ 	.short	(.L_29 - .L_28)
	.align		4
.L_28:
        /*0094*/ 	.word	index@(_Z24calculate_inner_elementsPfS_S_)
        /*0098*/ 	.word	0x00000000
.L_29:


//--------------------- .nv.compat                --------------------------
	.section	.nv.compat,"",@"SHT_CUDA_COMPAT_INFO"
	.align	4
        /*0000*/ 	.byte	0x02, 0x09, 0x00, 0x00, 0x02, 0x02, 0x01, 0x00, 0x02, 0x05, 0x05, 0x00, 0x03, 0x07, 0x01, 0x01
        /*0010*/ 	.byte	0x02, 0x03, 0x00, 0x00, 0x02, 0x06, 0x01, 0x00, 0x04, 0x0b, 0x08, 0x00, 0x01, 0x00, 0x00, 0x00
        /*0020*/ 	.byte	0x00, 0x00, 0x00, 0x00


//--------------------- .nv.info._Z24update_positional_arraysPfS_S_ --------------------------
	.section	.nv.info._Z24update_positional_arraysPfS_S_,"",@"SHT_CUDA_INFO"
	.sectionflags	@""
	.align	4


	//----- nvinfo : EIATTR_CUDA_API_VERSION
	.align		4
        /*0000*/ 	.byte	0x04, 0x37
        /*0002*/ 	.short	(.L_31 - .L_30)
.L_30:
        /*0004*/ 	.word	0x00000082


	//----- nvinfo : EIATTR_KPARAM_INFO
	.align		4
.L_31:
        /*0008*/ 	.byte	0x04, 0x17
        /*000a*/ 	.short	(.L_33 - .L_32)
.L_32:
        /*000c*/ 	.word	0x00000000
        /*0010*/ 	.short	0x0002
        /*0012*/ 	.short	0x0010
        /*0014*/ 	.byte	0x00, 0xf5, 0x21, 0x00


	//----- nvinfo : EIATTR_KPARAM_INFO
	.align		4
.L_33:
        /*0018*/ 	.byte	0x04, 0x17
        /*001a*/ 	.short	(.L_35 - .L_34)
.L_34:
        /*001c*/ 	.word	0x00000000
        /*0020*/ 	.short	0x0001
        /*0022*/ 	.short	0x0008
        /*0024*/ 	.byte	0x00, 0xf5, 0x21, 0x00


	//----- nvinfo : EIATTR_KPARAM_INFO
	.align		4
.L_35:
        /*0028*/ 	.byte	0x04, 0x17
        /*002a*/ 	.short	(.L_37 - .L_36)
.L_36:
        /*002c*/ 	.word	0x00000000
        /*0030*/ 	.short	0x0000
        /*0032*/ 	.short	0x0000
        /*0034*/ 	.byte	0x00, 0xf5, 0x21, 0x00


	//----- nvinfo : EIATTR_SPARSE_MMA_MASK
	.align		4
.L_37:
        /*0038*/ 	.byte	0x03, 0x50
        /*003a*/ 	.short	0x0000


	//----- nvinfo : EIATTR_MAXREG_COUNT
	.align		4
        /*003c*/ 	.byte	0x03, 0x1b
        /*003e*/ 	.short	0x00ff


	//----- nvinfo : EIATTR_MERCURY_ISA_VERSION
	.align		4
        /*0040*/ 	.byte	0x03, 0x5f
        /*0042*/ 	.short	0x0101


	//----- nvinfo : EIATTR_VRC_CTA_INIT_COUNT
	.align		4
        /*0044*/ 	.byte	0x02, 0x4a
	.zero		1
	.zero		1


	//----- nvinfo : EIATTR_EXIT_INSTR_OFFSETS
	.align		4
        /*0048*/ 	.byte	0x04, 0x1c
        /*004a*/ 	.short	(.L_39 - .L_38)


	//   ....[0]....
.L_38:
        /*004c*/ 	.word	0x00000030


	//   ....[1]....
        /*0050*/ 	.word	0x00000cd0


	//----- nvinfo : EIATTR_CRS_STACK_SIZE
	.align		4
.L_39:
        /*0054*/ 	.byte	0x04, 0x1e
        /*0056*/ 	.short	(.L_41 - .L_40)
.L_40:
        /*0058*/ 	.word	0x00000000


	//----- nvinfo : EIATTR_CBANK_PARAM_SIZE
	.align		4
.L_41:
        /*005c*/ 	.byte	0x03, 0x19
        /*005e*/ 	.short	0x0018


	//----- nvinfo : EIATTR_PARAM_CBANK
	.align		4
        /*0060*/ 	.byte	0x04, 0x0a
        /*0062*/ 	.short	(.L_43 - .L_42)
	.align		4
.L_42:
        /*0064*/ 	.word	index@(.nv.constant0._Z24update_positional_arraysPfS_S_)
        /*0068*/ 	.short	0x0380
        /*006a*/ 	.short	0x0018


	//----- nvinfo : EIATTR_SW_WAR
	.align		4
.L_43:
        /*006c*/ 	.byte	0x04, 0x36
        /*006e*/ 	.short	(.L_45 - .L_44)
.L_44:
        /*0070*/ 	.word	0x00000008
.L_45:


//--------------------- .nv.info._Z25calculate_corner_elementsPf --------------------------
	.section	.nv.info._Z25calculate_corner_elementsPf,"",@"SHT_CUDA_INFO"
	.sectionflags	@""
	.align	4


	//----- nvinfo : EIATTR_CUDA_API_VERSION
	.align		4
        /*0000*/ 	.byte	0x04, 0x37
        /*0002*/ 	.short	(.L_47 - .L_46)
.L_46:
        /*0004*/ 	.word	0x00000082


	//----- nvinfo : EIATTR_KPARAM_INFO
	.align		4
.L_47:
        /*0008*/ 	.byte	0x04, 0x17
        /*000a*/ 	.short	(.L_49 - .L_48)
.L_48:
        /*000c*/ 	.word	0x00000000
        /*0010*/ 	.short	0x0000
        /*0012*/ 	.short	0x0000
        /*0014*/ 	.byte	0x00, 0xf5, 0x21, 0x00


	//----- nvinfo : EIATTR_SPARSE_MMA_MASK
	.align		4
.L_49:
        /*0018*/ 	.byte	0x03, 0x50
        /*001a*/ 	.short	0x0000


	//----- nvinfo : EIATTR_MAXREG_COUNT
	.align		4
        /*001c*/ 	.byte	0x03, 0x1b
        /*001e*/ 	.short	0x00ff


	//----- nvinfo : EIATTR_MERCURY_ISA_VERSION
	.align		4
        /*0020*/ 	.byte	0x03, 0x5f
        /*0022*/ 	.short	0x0101


	//----- nvinfo : EIATTR_VRC_CTA_INIT_COUNT
	.align		4
        /*0024*/ 	.byte	0x02, 0x4a
	.zero		1
	.zero		1


	//----- nvinfo : EIATTR_EXIT_INSTR_OFFSETS
	.align		4
        /*0028*/ 	.byte	0x04, 0x1c
        /*002a*/ 	.short	(.L_51 - .L_50)


	//   ....[0]....
.L_50:
        /*002c*/ 	.word	0x00000030


	//   ....[1]....
        /*0030*/ 	.word	0x00000d10


	//----- nvinfo : EIATTR_CRS_STACK_SIZE
	.align		4
.L_51:
        /*0034*/ 	.byte	0x04, 0x1e
        /*0036*/ 	.short	(.L_53 - .L_52)
.L_52:
        /*0038*/ 	.word	0x00000000


	//----- nvinfo : EIATTR_CBANK_PARAM_SIZE
	.align		4
.L_53:
        /*003c*/ 	.byte	0x03, 0x19
        /*003e*/ 	.short	0x0008


	//----- nvinfo : EIATTR_PARAM_CBANK
	.align		4
        /*0040*/ 	.byte	0x04, 0x0a
        /*0042*/ 	.short	(.L_55 - .L_54)
	.align		4
.L_54:
        /*0044*/ 	.word	index@(.nv.constant0._Z25calculate_corner_elementsPf)
        /*0048*/ 	.short	0x0380
        /*004a*/ 	.short	0x0008


	//----- nvinfo : EIATTR_SW_WAR
	.align		4
.L_55:
        /*004c*/ 	.byte	0x04, 0x36
        /*004e*/ 	.short	(.L_57 - .L_56)
.L_56:
        /*0050*/ 	.word	0x00000008
.L_57:


//--------------------- .nv.info._Z23calculate_edge_elementsPf --------------------------
	.section	.nv.info._Z23calculate_edge_elementsPf,"",@"SHT_CUDA_INFO"
	.sectionflags	@""
	.align	4


	//----- nvinfo : EIATTR_CUDA_API_VERSION
	.align		4
        /*0000*/ 	.byte	0x04, 0x37
        /*0002*/ 	.short	(.L_59 - .L_58)
.L_58:
        /*0004*/ 	.word	0x00000082


	//----- nvinfo : EIATTR_KPARAM_INFO
	.align		4
.L_59:
        /*0008*/ 	.byte	0x04, 0x17
        /*000a*/ 	.short	(.L_61 - .L_60)
.L_60:
        /*000c*/ 	.word	0x00000000
        /*0010*/ 	.short	0x0000
        /*0012*/ 	.short	0x0000
        /*0014*/ 	.byte	0x00, 0xf5, 0x21, 0x00


	//----- nvinfo : EIATTR_SPARSE_MMA_MASK
	.align		4
.L_61:
        /*0018*/ 	.byte	0x03, 0x50
        /*001a*/ 	.short	0x0000


	//----- nvinfo : EIATTR_MAXREG_COUNT
	.align		4
        /*001c*/ 	.byte	0x03, 0x1b
        /*001e*/ 	.short	0x00ff


	//----- nvinfo : EIATTR_MERCURY_ISA_VERSION
	.align		4
        /*0020*/ 	.byte	0x03, 0x5f
        /*0022*/ 	.short	0x0101


	//----- nvinfo : EIATTR_VRC_CTA_INIT_COUNT
	.align		4
        /*0024*/ 	.byte	0x02, 0x4a
	.zero		1
	.zero		1


	//----- nvinfo : EIATTR_EXIT_INSTR_OFFSETS
	.align		4
        /*0028*/ 	.byte	0x04, 0x1c
        /*002a*/ 	.short	(.L_63 - .L_62)


	//   ....[0]....
.L_62:
        /*002c*/ 	.word	0x00000030


	//   ....[1]....
        /*0030*/ 	.word	0x00000fc0


	//----- nvinfo : EIATTR_CRS_STACK_SIZE
	.align		4
.L_63:
        /*0034*/ 	.byte	0x04, 0x1e
        /*0036*/ 	.short	(.L_65 - .L_64)
.L_64:
        /*0038*/ 	.word	0x00000000


	//----- nvinfo : EIATTR_CBANK_PARAM_SIZE
	.align		4
.L_65:
        /*003c*/ 	.byte	0x03, 0x19
        /*003e*/ 	.short	0x0008


	//----- nvinfo : EIATTR_PARAM_CBANK
	.align		4
        /*0040*/ 	.byte	0x04, 0x0a
        /*0042*/ 	.short	(.L_67 - .L_66)
	.align		4
.L_66:
        /*0044*/ 	.word	index@(.nv.constant0._Z23calculate_edge_elementsPf)
        /*0048*/ 	.short	0x0380
        /*004a*/ 	.short	0x0008


	//----- nvinfo : EIATTR_SW_WAR
	.align		4
.L_67:
        /*004c*/ 	.byte	0x04, 0x36
        /*004e*/ 	.short	(.L_69 - .L_68)
.L_68:
        /*0050*/ 	.word	0x00000008
.L_69:


//--------------------- .nv.info._Z24calculate_inner_elementsPfS_S_ --------------------------
	.section	.nv.info._Z24calculate_inner_elementsPfS_S_,"",@"SHT_CUDA_INFO"
	.sectionflags	@""
	.align	4


	//----- nvinfo : EIATTR_CUDA_API_VERSION
	.align		4
        /*0000*/ 	.byte	0x04, 0x37
        /*0002*/ 	.short	(.L_71 - .L_70)
.L_70:
        /*0004*/ 	.word	0x00000082


	//----- nvinfo : EIATTR_KPARAM_INFO
	.align		4
.L_71:
        /*0008*/ 	.byte	0x04, 0x17
        /*000a*/ 	.short	(.L_73 - .L_72)
.L_72:
        /*000c*/ 	.word	0x00000000
        /*0010*/ 	.short	0x0002
        /*0012*/ 	.short	0x0010
        /*0014*/ 	.byte	0x00, 0xf5, 0x21, 0x00


	//----- nvinfo : EIATTR_KPARAM_INFO
	.align		4
.L_73:
        /*0018*/ 	.byte	0x04, 0x17
        /*001a*/ 	.short	(.L_75 - .L_74)
.L_74:
        /*001c*/ 	.word	0x00000000
        /*0020*/ 	.short	0x0001
        /*0022*/ 	.short	0x0008
        /*0024*/ 	.byte	0x00, 0xf5, 0x21, 0x00


	//----- nvinfo : EIATTR_KPARAM_INFO
	.align		4
.L_75:
        /*0028*/ 	.byte	0x04, 0x17
        /*002a*/ 	.short	(.L_77 - .L_76)
.L_76:
        /*002c*/ 	.word	0x00000000
        /*0030*/ 	.short	0x0000
        /*0032*/ 	.short	0x0000
        /*0034*/ 	.byte	0x00, 0xf5, 0x21, 0x00


	//----- nvinfo : EIATTR_SPARSE_MMA_MASK
	.align		4
.L_77:
        /*0038*/ 	.byte	0x03, 0x50
        /*003a*/ 	.short	0x0000


	//----- nvinfo : EIATTR_MAXREG_COUNT
	.align		4
        /*003c*/ 	.byte	0x03, 0x1b
        /*003e*/ 	.short	0x00ff


	//----- nvinfo : EIATTR_MERCURY_ISA_VERSION
	.align		4
        /*0040*/ 	.byte	0x03, 0x5f
        /*0042*/ 	.short	0x0101


	//----- nvinfo : EIATTR_VRC_CTA_INIT_COUNT
	.align		4
        /*0044*/ 	.byte	0x02, 0x4a
	.zero		1
	.zero		1


	//----- nvinfo : EIATTR_EXIT_INSTR_OFFSETS
	.align		4
        /*0048*/ 	.byte	0x04, 0x1c
        /*004a*/ 	.short	(.L_79 - .L_78)


	//   ....[0]....
.L_78:
        /*004c*/ 	.word	0x00000040


	//   ....[1]....
        /*0050*/ 	.word	0x000017f0


	//----- nvinfo : EIATTR_CRS_STACK_SIZE
	.align		4
.L_79:
        /*0054*/ 	.byte	0x04, 0x1e
        /*0056*/ 	.short	(.L_81 - .L_80)
.L_80:
        /*0058*/ 	.word	0x00000000


	//----- nvinfo : EIATTR_CBANK_PARAM_SIZE
	.align		4
.L_81:
        /*005c*/ 	.byte	0x03, 0x19
        /*005e*/ 	.short	0x0018


	//----- nvinfo : EIATTR_PARAM_CBANK
	.align		4
        /*0060*/ 	.byte	0x04, 0x0a
        /*0062*/ 	.short	(.L_83 - .L_82)
	.align		4
.L_82:
        /*0064*/ 	.word	index@(.nv.constant0._Z24calculate_inner_elementsPfS_S_)
        /*0068*/ 	.short	0x0380
        /*006a*/ 	.short	0x0018


	//----- nvinfo : EIATTR_SW_WAR
	.align		4
.L_83:
        /*006c*/ 	.byte	0x04, 0x36
        /*006e*/ 	.short	(.L_85 - .L_84)
.L_84:
        /*0070*/ 	.word	0x00000008
.L_85:


//--------------------- .nv.callgraph             --------------------------
	.section	.nv.callgraph,"",@"SHT_CUDA_CALLGRAPH"
	.align	4
	.sectionentsize	8
	.align		4
        /*0000*/ 	.word	0x00000000
	.align		4
        /*0004*/ 	.word	0xffffffff
	.align		4
        /*0008*/ 	.word	0x00000000
	.align		4
        /*000c*/ 	.word	0xfffffffe
	.align		4
        /*0010*/ 	.word	0x00000000
	.align		4
        /*0014*/ 	.word	0xfffffffd
	.align		4
        /*0018*/ 	.word	0x00000000
	.align		4
        /*001c*/ 	.word	0xfffffffc


//--------------------- .nv.constant3             --------------------------
	.section	.nv.constant3,"a",@progbits
	.align	4
.nv.constant3:
	.type		n,@object
	.size		n,(p - n)
n:
        /*0000*/ 	.byte	0x17, 0xb7, 0x51, 0x39
	.type		p,@object
	.size		p,(G - p)
p:
        /*0004*/ 	.byte	0x00, 0x00, 0x00, 0x3f
	.type		G,@object
	.size		G,(ept - G)
G:
        /*0008*/ 	.byte	0x00, 0x00, 0x40, 0x3f
	.type		ept,@object
	.size		ept,(.L_3 - ept)
ept:
        /*000c*/ 	.byte	0x08, 0x00, 0x00, 0x00
.L_3:


//--------------------- .text._Z24update_positional_arraysPfS_S_ --------------------------
	.section	.text._Z24update_positional_arraysPfS_S_,"ax",@progbits
	.align	128
        .global         _Z24update_positional_arraysPfS_S_
        .type           _Z24update_positional_arraysPfS_S_,@function
        .size           _Z24update_positional_arraysPfS_S_,(.L_x_117 - _Z24update_positional_arraysPfS_S_)
        .other          _Z24update_positional_arraysPfS_S_,@"STO_CUDA_ENTRY STV_DEFAULT"
_Z24update_positional_arraysPfS_S_:
.text._Z24update_positional_arraysPfS_S_:
[----:B------:R-:W-:Y:S08]  /*0000*/  LDC R1, c[0x0][0x37c] ;  /* 0x0000df00ff017b82 */ /* 0x000ff00000000800 */
[----:B------:R-:W0:Y:S02]  /*0010*/  LDC R4, c[0x3][0xc] ;  /* 0x00c00300ff047b82 */ /* 0x000e240000000800 */
[----:B0-----:R-:W-:-:S13]  /*0020*/  ISETP.GE.AND P0, PT, R4, 0x1, PT ;  /* 0x000000010400780c */ /* 0x001fda0003f06270 */
[----:B------:R-:W-:Y:S05]  /*0030*/  @!P0 EXIT ;  /* 0x000000000000894d */ /* 0x000fea0003800000 */
[----:B------:R-:W0:Y:S01]  /*0040*/  S2R R0, SR_CTAID.X ;  /* 0x0000000000007919 */ /* 0x000e220000002500 */
[----:B------:R-:W0:Y:S01]  /*0050*/  LDCU UR4, c[0x0][0x360] ;  /* 0x00006c00ff0477ac */ /* 0x000e220008000800 */
[C---:B------:R-:W-:Y:S01]  /*0060*/  LOP3.LUT R18, R4.reuse, 0x7, RZ, 0xc0, !PT ;  /* 0x0000000704127812 */ /* 0x040fe200078ec0ff */
[----:B------:R-:W0:Y:S01]  /*0070*/  S2R R3, SR_TID.X ;  /* 0x0000000000037919 */ /* 0x000e220000002100 */
[----:B------:R-:W1:Y:S01]  /*0080*/  LDCU UR5, c[0x0][0x364] ;  /* 0x00006c80ff0577ac */ /* 0x000e620008000800 */
[----:B------:R-:W-:Y:S02]  /*0090*/  LOP3.LUT R19, R4, 0x3, RZ, 0xc0, !PT ;  /* 0x0000000304137812 */ /* 0x000fe400078ec0ff */
[----:B------:R-:W-:Y:S01]  /*00a0*/  VIADD R6, R18, 0xffffffff ;  /* 0xffffffff12067836 */ /* 0x000fe20000000000 */
[----:B------:R-:W1:Y:S01]  /*00b0*/  S2R R2, SR_CTAID.Y ;  /* 0x0000000000027919 */ /* 0x000e620000002600 */
[----:B------:R-:W2:Y:S01]  /*00c0*/  LDCU.64 UR6, c[0x0][0x358] ;  /* 0x00006b00ff0677ac */ /* 0x000ea20008000a00 */
[----:B------:R-:W1:Y:S02]  /*00d0*/  S2R R5, SR_TID.Y ;  /* 0x0000000000057919 */ /* 0x000e640000002200 */
[----:B------:R-:W-:Y:S01]  /*00e0*/  ISETP.GE.U32.AND P0, PT, R6, 0x3, PT ;  /* 0x000000030600780c */ /* 0x000fe20003f06070 */
[----:B0-----:R-:W-:Y:S01]  /*00f0*/  IMAD R0, R0, UR4, R3 ;  /* 0x0000000400007c24 */ /* 0x001fe2000f8e0203 */
[----:B------:R-:W-:Y:S01]  /*0100*/  LOP3.LUT R3, R4, 0x7ffffff8, RZ, 0xc0, !PT ;  /* 0x7ffffff804037812 */ /* 0x000fe200078ec0ff */
[----:B------:R-:W-:Y:S01]  /*0110*/  UMOV UR4, URZ ;  /* 0x000000ff00047c82 */ /* 0x000fe20008000000 */
[----:B-12---:R-:W-:-:S09]  /*0120*/  IMAD R2, R2, UR5, R5 ;  /* 0x0000000502027c24 */ /* 0x006fd2000f8e0205 */
.L_x_8:
[----:B0-----:R-:W0:Y:S01]  /*0130*/  LDCU UR5, c[0x3][0xc] ;  /* 0x00c00180ff0577ac */ /* 0x001e220008000800 */
[----:B----4-:R-:W-:Y:S02]  /*0140*/  IMAD.MOV.U32 R6, RZ, RZ, RZ ;  /* 0x000000ffff067224 */ /* 0x010fe400078e00ff */
[----:B0-----:R-:W-:-:S04]  /*0150*/  IMAD.U32 R5, RZ, RZ, UR5 ;  /* 0x00000005ff057e24 */ /* 0x001fc8000f8e00ff */
[----:B------:R-:W-:Y:S01]  /*0160*/  IMAD R4, R0, R5, UR4 ;  /* 0x0000000400047e24 */ /* 0x000fe2000f8e0205 */
[----:B------:R-:W-:Y:S01]  /*0170*/  ISETP.GE.U32.AND P2, PT, R5, 0x8, PT ;  /* 0x000000080500780c */ /* 0x000fe20003f46070 */
[----:B------:R-:W-:-:S06]  /*0180*/  UIADD3 UR4, UPT, UPT, UR4, 0x1, URZ ;  /* 0x0000000104047890 */ /* 0x000fcc000fffe0ff */
[----:B------:R-:W-:-:S06]  /*0190*/  ISETP.NE.AND P1, PT, R5, UR4, PT ;  /* 0x0000000405007c0c */ /* 0x000fcc000bf25270 */
[----:B-123--:R-:W-:Y:S07]  /*01a0*/  @!P2 BRA `(.L_x_0) ;  /* 0x000000040004a947 */ /* 0x00efee0003800000 */
[----:B------:R-:W0:Y:S01]  /*01b0*/  LDC R5, c[0x3][0xc] ;  /* 0x00c00300ff057b82 */ /* 0x000e220000000800 */
[----:B------:R-:W-:-:S07]  /*01c0*/  UMOV UR5, URZ ;  /* 0x000000ff00057c82 */ /* 0x000fce0008000000 */
[----:B------:R-:W1:Y:S08]  /*01d0*/  LDC.64 R6, c[0x0][0x390] ;  /* 0x0000e400ff067b82 */ /* 0x000e700000000a00 */
[----:B------:R-:W2:Y:S08]  /*01e0*/  LDC.64 R8, c[0x0][0x380] ;  /* 0x0000e000ff087b82 */ /* 0x000eb00000000a00 */
[----:B------:R-:W3:Y:S02]  /*01f0*/  LDC.64 R10, c[0x0][0x388] ;  /* 0x0000e200ff0a7b82 */ /* 0x000ee40000000a00 */
.L_x_3:
[----:B0-----:R-:W-:-:S05]  /*0200*/  IMAD R21, R2, R5, UR5 ;  /* 0x0000000502157e24 */ /* 0x001fca000f8e0205 */
[CC--:B---3--:R-:W-:Y:S02]  /*0210*/  VIMNMX R12, PT, PT, R4.reuse, R21.reuse, !PT ;  /* 0x00000015040c7248 */ /* 0x0c8fe40007fe0100 */
[----:B------:R-:W-:Y:S02]  /*0220*/  LEA R17, R4, R21, 0x9 ;  /* 0x0000001504117211 */ /* 0x000fe400078e48ff */
[----:B------:R-:W-:-:S03]  /*0230*/  ISETP.GT.AND P3, PT, R12, 0x1ff, PT ;  /* 0x000001ff0c00780c */ /* 0x000fc60003f64270 */
[----:B---3--:R-:W-:-:S10]  /*0240*/  IMAD.WIDE R12, R17, 0x4, R10 ;  /* 0x00000004110c7825 */ /* 0x008fd400078e020a */
[----:B------:R-:W3:Y:S01]  /*0250*/  @!P3 LDG.E R23, desc[UR6][R12.64] ;  /* 0x000000060c17b981 */ /* 0x000ee2000c1e1900 */
[----:B------:R-:W-:-:S04]  /*0260*/  VIADDMNMX R14, R21, 0x1, R4, !PT ;  /* 0x00000001150e7846 */ /* 0x000fc80007800104 */
[----:B------:R-:W-:Y:S01]  /*0270*/  ISETP.GT.AND P4, PT, R14, 0x1ff, PT ;  /* 0x000001ff0e00780c */ /* 0x000fe20003f84270 */
[----:B-1----:R-:W-:-:S04]  /*0280*/  IMAD.WIDE R14, R17, 0x4, R6 ;  /* 0x00000004110e7825 */ /* 0x002fc800078e0206 */
[----:B--2---:R-:W-:Y:S01]  /*0290*/  IMAD.WIDE R16, R17, 0x4, R8 ;  /* 0x0000000411107825 */ /* 0x004fe200078e0208 */
[----:B------:R-:W-:Y:S01]  /*02a0*/  VIADDMNMX R20, R21, 0x2, R4, !PT ;  /* 0x0000000215147846 */ /* 0x000fe20007800104 */
[----:B---3--:R0:W-:Y:S04]  /*02b0*/  @!P3 STG.E desc[UR6][R14.64], R23 ;  /* 0x000000170e00b986 */ /* 0x0081e8000c101906 */
[----:B------:R-:W2:Y:S04]  /*02c0*/  @!P3 LDG.E R25, desc[UR6][R16.64] ;  /* 0x000000061019b981 */ /* 0x000ea8000c1e1900 */
[----:B------:R-:W3:Y:S01]  /*02d0*/  @!P4 LDG.E R27, desc[UR6][R12.64+0x4] ;  /* 0x000004060c1bc981 */ /* 0x000ee2000c1e1900 */
[----:B------:R-:W-:-:S02]  /*02e0*/  ISETP.GT.AND P2, PT, R20, 0x1ff, PT ;  /* 0x000001ff1400780c */ /* 0x000fc40003f44270 */
[----:B------:R-:W-:Y:S01]  /*02f0*/  VIADDMNMX R22, R21, 0x3, R4, !PT ;  /* 0x0000000315167846 */ /* 0x000fe20007800104 */
[----:B--2---:R1:W-:Y:S04]  /*0300*/  @!P3 STG.E desc[UR6][R12.64], R25 ;  /* 0x000000190c00b986 */ /* 0x0043e8000c101906 */
[----:B---3--:R2:W-:Y:S04]  /*0310*/  @!P4 STG.E desc[UR6][R14.64+0x4], R27 ;  /* 0x0000041b0e00c986 */ /* 0x0085e8000c101906 */
[----:B------:R-:W3:Y:S04]  /*0320*/  @!P4 LDG.E R29, desc[UR6][R16.64+0x4] ;  /* 0x00000406101dc981 */ /* 0x000ee8000c1e1900 */
[----:B------:R-:W4:Y:S01]  /*0330*/  @!P2 LDG.E R20, desc[UR6][R12.64+0x8] ;  /* 0x000008060c14a981 */ /* 0x000f22000c1e1900 */
[----:B------:R-:W-:-:S02]  /*0340*/  ISETP.GT.AND P3, PT, R22, 0x1ff, PT ;  /* 0x000001ff1600780c */ /* 0x000fc40003f64270 */
[----:B------:R-:W-:Y:S01]  /*0350*/  VIADDMNMX R24, R21, 0x4, R4, !PT ;  /* 0x0000000415187846 */ /* 0x000fe20007800104 */
[----:B---3--:R3:W-:Y:S04]  /*0360*/  @!P4 STG.E desc[UR6][R12.64+0x4], R29 ;  /* 0x0000041d0c00c986 */ /* 0x0087e8000c101906 */
[----:B----4-:R4:W-:Y:S04]  /*0370*/  @!P2 STG.E desc[UR6][R14.64+0x8], R20 ;  /* 0x000008140e00a986 */ /* 0x0109e8000c101906 */
[----:B0-----:R-:W5:Y:S04]  /*0380*/  @!P2 LDG.E R23, desc[UR6][R16.64+0x8] ;  /* 0x000008061017a981 */ /* 0x001f68000c1e1900 */
[----:B------:R-:W2:Y:S01]  /*0390*/  @!P3 LDG.E R22, desc[UR6][R12.64+0xc] ;  /* 0x00000c060c16b981 */ /* 0x000ea2000c1e1900 */
[----:B------:R-:W-:-:S02]  /*03a0*/  ISETP.GT.AND P4, PT, R24, 0x1ff, PT ;  /* 0x000001ff1800780c */ /* 0x000fc40003f84270 */
[----:B------:R-:W-:Y:S01]  /*03b0*/  VIADDMNMX R24, R21, 0x5, R4, !PT ;  /* 0x0000000515187846 */ /* 0x000fe20007800104 */
[----:B-----5:R0:W-:Y:S04]  /*03c0*/  @!P2 STG.E desc[UR6][R12.64+0x8], R23 ;  /* 0x000008170c00a986 */ /* 0x0201e8000c101906 */
[----:B--2---:R2:W-:Y:S04]  /*03d0*/  @!P3 STG.E desc[UR6][R14.64+0xc], R22 ;  /* 0x00000c160e00b986 */ /* 0x0045e8000c101906 */
[----:B-1----:R-:W5:Y:S04]  /*03e0*/  @!P3 LDG.E R25, desc[UR6][R16.64+0xc] ;  /* 0x00000c061019b981 */ /* 0x002f68000c1e1900 */
[----:B------:R-:W3:Y:S01]  /*03f0*/  @!P4 LDG.E R27, desc[UR6][R12.64+0x10] ;  /* 0x000010060c1bc981 */ /* 0x000ee2000c1e1900 */
[----:B------:R-:W-:-:S02]  /*0400*/  ISETP.GT.AND P2, PT, R24, 0x1ff, PT ;  /* 0x000001ff1800780c */ /* 0x000fc40003f44270 */
[----:B------:R-:W-:Y:S01]  /*0410*/  VIADDMNMX R24, R21, 0x6, R4, !PT ;  /* 0x0000000615187846 */ /* 0x000fe20007800104 */
[----:B-----5:R1:W-:Y:S04]  /*0420*/  @!P3 STG.E desc[UR6][R12.64+0xc], R25 ;  /* 0x00000c190c00b986 */ /* 0x0203e8000c101906 */
[----:B---3--:R3:W-:Y:S04]  /*0430*/  @!P4 STG.E desc[UR6][R14.64+0x10], R27 ;  /* 0x0000101b0e00c986 */ /* 0x0087e8000c101906 */
[----:B------:R-:W5:Y:S04]  /*0440*/  @!P4 LDG.E R29, desc[UR6][R16.64+0x10] ;  /* 0x00001006101dc981 */ /* 0x000f68000c1e1900 */
[----:B----4-:R-:W4:Y:S01]  /*0450*/  @!P2 LDG.E R20, desc[UR6][R12.64+0x14] ;  /* 0x000014060c14a981 */ /* 0x010f22000c1e1900 */
[----:B------:R-:W-:-:S03]  /*0460*/  ISETP.GT.AND P3, PT, R24, 0x1ff, PT ;  /* 0x000001ff1800780c */ /* 0x000fc60003f64270 */
[----:B-----5:R3:W-:Y:S04]  /*0470*/  @!P4 STG.E desc[UR6][R12.64+0x10], R29 ;  /* 0x0000101d0c00c986 */ /* 0x0207e8000c101906 */
[----:B----4-:R3:W-:Y:S04]  /*0480*/  @!P2 STG.E desc[UR6][R14.64+0x14], R20 ;  /* 0x000014140e00a986 */ /* 0x0107e8000c101906 */
[----:B0-----:R-:W4:Y:S04]  /*0490*/  @!P2 LDG.E R23, desc[UR6][R16.64+0x14] ;  /* 0x000014061017a981 */ /* 0x001f28000c1e1900 */
[----:B--2---:R-:W2:Y:S01]  /*04a0*/  @!P3 LDG.E R22, desc[UR6][R12.64+0x18] ;  /* 0x000018060c16b981 */ /* 0x004ea2000c1e1900 */
[----:B------:R-:W-:-:S03]  /*04b0*/  VIADDMNMX R21, R21, 0x7, R4, !PT ;  /* 0x0000000715157846 */ /* 0x000fc60007800104 */
[----:B----4-:R3:W-:Y:S04]  /*04c0*/  @!P2 STG.E desc[UR6][R12.64+0x14], R23 ;  /* 0x000014170c00a986 */ /* 0x0107e8000c101906 */
[----:B--2---:R3:W-:Y:S04]  /*04d0*/  @!P3 STG.E desc[UR6][R14.64+0x18], R22 ;  /* 0x000018160e00b986 */ /* 0x0047e8000c101906 */
[----:B-1----:R-:W2:Y:S01]  /*04e0*/  @!P3 LDG.E R25, desc[UR6][R16.64+0x18] ;  /* 0x000018061019b981 */ /* 0x002ea2000c1e1900 */
[----:B------:R-:W-:Y:S01]  /*04f0*/  ISETP.GT.AND P2, PT, R21, 0x1ff, PT ;  /* 0x000001ff1500780c */ /* 0x000fe20003f44270 */
[----:B------:R-:W-:Y:S01]  /*0500*/  UIADD3 UR5, UPT, UPT, UR5, 0x8, URZ ;  /* 0x0000000805057890 */ /* 0x000fe2000fffe0ff */
[----:B------:R-:W-:Y:S01]  /*0510*/  BSSY.RECONVERGENT B0, `(.L_x_1) ;  /* 0x0000008000007945 */ /* 0x000fe20003800200 */
[----:B--2---:R3:W-:Y:S04]  /*0520*/  @!P3 STG.E desc[UR6][R12.64+0x18], R25 ;  /* 0x000018190c00b986 */ /* 0x0047e8000c101906 */
[----:B------:R-:W-:-:S06]  /*0530*/  ISETP.NE.AND P3, PT, R3, UR5, PT ;  /* 0x0000000503007c0c */ /* 0x000fcc000bf65270 */
[----:B------:R-:W-:Y:S07]  /*0540*/  @P2 BRA `(.L_x_2) ;  /* 0x0000000000102947 */ /* 0x000fee0003800000 */
[----:B------:R-:W2:Y:S04]  /*0550*/  LDG.E R21, desc[UR6][R12.64+0x1c] ;  /* 0x00001c060c157981 */ /* 0x000ea8000c1e1900 */
[----:B--2---:R0:W-:Y:S04]  /*0560*/  STG.E desc[UR6][R14.64+0x1c], R21 ;  /* 0x00001c150e007986 */ /* 0x0041e8000c101906 */
[----:B------:R-:W2:Y:S04]  /*0570*/  LDG.E R17, desc[UR6][R16.64+0x1c] ;  /* 0x00001c0610117981 */ /* 0x000ea8000c1e1900 */
[----:B--2---:R0:W-:Y:S02]  /*0580*/  STG.E desc[UR6][R12.64+0x1c], R17 ;  /* 0x00001c110c007986 */ /* 0x0041e4000c101906 */
.L_x_2:
[----:B------:R-:W-:Y:S05]  /*0590*/  BSYNC.RECONVERGENT B0 ;  /* 0x0000000000007941 */ /* 0x000fea0003800200 */
.L_x_1:
[----:B------:R-:W-:Y:S05]  /*05a0*/  @P3 BRA `(.L_x_3) ;  /* 0xfffffffc00143947 */ /* 0x000fea000383ffff */
[----:B------:R-:W-:-:S07]  /*05b0*/  IMAD.MOV.U32 R6, RZ, RZ, R3 ;  /* 0x000000ffff067224 */ /* 0x000fce00078e0003 */
.L_x_0:
[----:B------:R-:W-:-:S13]  /*05c0*/  ISETP.NE.AND P2, PT, R18, RZ, PT ;  /* 0x000000ff1200720c */ /* 0x000fda0003f45270 */
[----:B------:R-:W-:Y:S05]  /*05d0*/  @!P2 BRA `(.L_x_4) ;  /* 0x0000000400b8a947 */ /* 0x000fea0003800000 */
[----:B------:R-:W-:Y:S01]  /*05e0*/  ISETP.NE.AND P2, PT, R19, RZ, PT ;  /* 0x000000ff1300720c */ /* 0x000fe20003f45270 */
[----:B------:R-:W-:-:S12]  /*05f0*/  @!P0 BRA `(.L_x_5) ;  /* 0x0000000000e48947 */ /* 0x000fd80003800000 */
[----:B------:R-:W-:Y:S01]  /*0600*/  IMAD R7, R2, R5, R6 ;  /* 0x0000000502077224 */ /* 0x000fe200078e0206 */
[----:B------:R-:W1:Y:S04]  /*0610*/  LDC.64 R10, c[0x0][0x388] ;  /* 0x0000e200ff0a7b82 */ /* 0x000e680000000a00 */
[----:B------:R-:W-:-:S04]  /*0620*/  VIMNMX R8, PT, PT, R4, R7, !PT ;  /* 0x0000000704087248 */ /* 0x000fc80007fe0100 */
[----:B------:R-:W-:Y:S02]  /*0630*/  ISETP.GT.AND P4, PT, R8, 0x1ff, PT ;  /* 0x000001ff0800780c */ /* 0x000fe40003f84270 */
[----:B------:R-:W2:Y:S11]  /*0640*/  LDC.64 R8, c[0x0][0x380] ;  /* 0x0000e000ff087b82 */ /* 0x000eb60000000a00 */
[----:B0--3--:R-:W-:Y:S01]  /*0650*/  @!P4 IMAD R15, R4, 0x200, R7 ;  /* 0x00000200040fc824 */ /* 0x009fe200078e0207 */
[----:B------:R-:W0:Y:S03]  /*0660*/  @!P4 LDC.64 R12, c[0x0][0x390] ;  /* 0x0000e400ff0ccb82 */ /* 0x000e260000000a00 */
[----:B-1----:R-:W-:-:S05]  /*0670*/  @!P4 IMAD.WIDE R10, R15, 0x4, R10 ;  /* 0x000000040f0ac825 */ /* 0x002fca00078e020a */
[----:B------:R-:W3:Y:S01]  /*0680*/  @!P4 LDG.E R21, desc[UR6][R10.64] ;  /* 0x000000060a15c981 */ /* 0x000ee2000c1e1900 */
[----:B0-----:R-:W-:-:S04]  /*0690*/  @!P4 IMAD.WIDE R12, R15, 0x4, R12 ;  /* 0x000000040f0cc825 */ /* 0x001fc800078e020c */
[----:B--2---:R-:W-:Y:S02]  /*06a0*/  @!P4 IMAD.WIDE R14, R15, 0x4, R8 ;  /* 0x000000040f0ec825 */ /* 0x004fe400078e0208 */
[----:B------:R-:W0:Y:S02]  /*06b0*/  LDC.64 R8, c[0x0][0x388] ;  /* 0x0000e200ff087b82 */ /* 0x000e240000000a00 */
[----:B------:R-:W-:Y:S01]  /*06c0*/  VIADD R25, R7, 0x1 ;  /* 0x0000000107197836 */ /* 0x000fe20000000000 */
[----:B---3--:R1:W-:Y:S04]  /*06d0*/  @!P4 STG.E desc[UR6][R12.64], R21 ;  /* 0x000000150c00c986 */ /* 0x0083e8000c101906 */
[----:B------:R-:W2:Y:S01]  /*06e0*/  @!P4 LDG.E R23, desc[UR6][R14.64] ;  /* 0x000000060e17c981 */ /* 0x000ea2000c1e1900 */
[----:B------:R-:W-:-:S04]  /*06f0*/  VIMNMX R16, PT, PT, R4, R25, !PT ;  /* 0x0000001904107248 */ /* 0x000fc80007fe0100 */
[----:B------:R-:W-:Y:S01]  /*0700*/  ISETP.GT.AND P3, PT, R16, 0x1ff, PT ;  /* 0x000001ff1000780c */ /* 0x000fe20003f64270 */
[----:B-1----:R-:W1:-:S12]  /*0710*/  LDC.64 R12, c[0x0][0x380] ;  /* 0x0000e000ff0c7b82 */ /* 0x002e580000000a00 */
[----:B------:R-:W-:Y:S01]  /*0720*/  @!P3 LEA R25, R4, R25, 0x9 ;  /* 0x000000190419b211 */ /* 0x000fe200078e48ff */
[----:B------:R-:W3:Y:S04]  /*0730*/  @!P3 LDC.64 R16, c[0x0][0x390] ;  /* 0x0000e400ff10bb82 */ /* 0x000ee80000000a00 */
[C---:B0-----:R-:W-:Y:S01]  /*0740*/  @!P3 IMAD.WIDE R8, R25.reuse, 0x4, R8 ;  /* 0x000000041908b825 */ /* 0x041fe200078e0208 */
[----:B--2---:R0:W-:Y:S04]  /*0750*/  @!P4 STG.E desc[UR6][R10.64], R23 ;  /* 0x000000170a00c986 */ /* 0x0041e8000c101906 */
[----:B------:R-:W2:Y:S01]  /*0760*/  @!P3 LDG.E R27, desc[UR6][R8.64] ;  /* 0x00000006081bb981 */ /* 0x000ea2000c1e1900 */
[----:B---3--:R-:W-:-:S04]  /*0770*/  @!P3 IMAD.WIDE R14, R25, 0x4, R16 ;  /* 0x00000004190eb825 */ /* 0x008fc800078e0210 */
[----:B-1----:R-:W-:Y:S02]  /*0780*/  @!P3 IMAD.WIDE R16, R25, 0x4, R12 ;  /* 0x000000041910b825 */ /* 0x002fe400078e020c */
[----:B------:R-:W1:Y:S02]  /*0790*/  LDC.64 R12, c[0x0][0x388] ;  /* 0x0000e200ff0c7b82 */ /* 0x000e640000000a00 */
[----:B------:R-:W-:-:S05]  /*07a0*/  VIADD R21, R7, 0x2 ;  /* 0x0000000207157836 */ /* 0x000fca0000000000 */
[----:B------:R-:W-:-:S04]  /*07b0*/  VIMNMX R20, PT, PT, R4, R21, !PT ;  /* 0x0000001504147248 */ /* 0x000fc80007fe0100 */
[----:B------:R-:W-:Y:S01]  /*07c0*/  ISETP.GT.AND P4, PT, R20, 0x1ff, PT ;  /* 0x000001ff1400780c */ /* 0x000fe20003f84270 */
[----:B--2---:R2:W-:Y:S04]  /*07d0*/  @!P3 STG.E desc[UR6][R14.64], R27 ;  /* 0x0000001b0e00b986 */ /* 0x0045e8000c101906 */
[----:B------:R3:W4:Y:S08]  /*07e0*/  @!P3 LDG.E R25, desc[UR6][R16.64] ;  /* 0x000000061019b981 */ /* 0x000730000c1e1900 */
[----:B0-----:R-:W-:-:S02]  /*07f0*/  @!P4 IMAD R23, R4, 0x200, R21 ;  /* 0x000002000417c824 */ /* 0x001fc400078e0215 */
[----:B------:R-:W2:Y:S02]  /*0800*/  @!P4 LDC.64 R20, c[0x0][0x390] ;  /* 0x0000e400ff14cb82 */ /* 0x000ea40000000a00 */
[----:B-1----:R-:W-:-:S06]  /*0810*/  @!P4 IMAD.WIDE R10, R23, 0x4, R12 ;  /* 0x00000004170ac825 */ /* 0x002fcc00078e020c */
[----:B------:R-:W0:Y:S08]  /*0820*/  LDC.64 R12, c[0x0][0x380] ;  /* 0x0000e000ff0c7b82 */ /* 0x000e300000000a00 */
[----:B---3--:R-:W1:Y:S01]  /*0830*/  LDC.64 R16, c[0x0][0x388] ;  /* 0x0000e200ff107b82 */ /* 0x008e620000000a00 */
[----:B----4-:R1:W-:Y:S04]  /*0840*/  @!P3 STG.E desc[UR6][R8.64], R25 ;  /* 0x000000190800b986 */ /* 0x0103e8000c101906 */
[----:B------:R-:W3:Y:S01]  /*0850*/  @!P4 LDG.E R29, desc[UR6][R10.64] ;  /* 0x000000060a1dc981 */ /* 0x000ee2000c1e1900 */
[----:B--2---:R-:W-:-:S04]  /*0860*/  @!P4 IMAD.WIDE R14, R23, 0x4, R20 ;  /* 0x00000004170ec825 */ /* 0x004fc800078e0214 */
[----:B0-----:R-:W-:Y:S01]  /*0870*/  @!P4 IMAD.WIDE R12, R23, 0x4, R12 ;  /* 0x00000004170cc825 */ /* 0x001fe200078e020c */
[----:B------:R-:W-:-:S04]  /*0880*/  IADD3 R23, PT, PT, R7, 0x3, RZ ;  /* 0x0000000307177810 */ /* 0x000fc80007ffe0ff */
[----:B------:R-:W-:-:S04]  /*0890*/  VIMNMX R7, PT, PT, R4, R23, !PT ;  /* 0x0000001704077248 */ /* 0x000fc80007fe0100 */
[----:B------:R-:W-:Y:S01]  /*08a0*/  ISETP.GT.AND P3, PT, R7, 0x1ff, PT ;  /* 0x000001ff0700780c */ /* 0x000fe20003f64270 */
[----:B---3--:R0:W-:Y:S04]  /*08b0*/  @!P4 STG.E desc[UR6][R14.64], R29 ;  /* 0x0000001d0e00c986 */ /* 0x0081e8000c101906 */
[----:B------:R-:W2:Y:S08]  /*08c0*/  @!P4 LDG.E R21, desc[UR6][R12.64] ;  /* 0x000000060c15c981 */ /* 0x000eb0000c1e1900 */
[----:B------:R-:W-:-:S04]  /*08d0*/  @!P3 IMAD R7, R4, 0x200, R23 ;  /* 0x000002000407b824 */ /* 0x000fc800078e0217 */
[C---:B-1----:R-:W-:Y:S02]  /*08e0*/  @!P3 IMAD.WIDE R8, R7.reuse, 0x4, R16 ;  /* 0x000000040708b825 */ /* 0x042fe400078e0210 */
[----:B------:R-:W1:Y:S08]  /*08f0*/  @!P3 LDC.64 R16, c[0x0][0x390] ;  /* 0x0000e400ff10bb82 */ /* 0x000e700000000a00 */
[----:B0-----:R-:W0:Y:S01]  /*0900*/  LDC.64 R14, c[0x0][0x380] ;  /* 0x0000e000ff0e7b82 */ /* 0x001e220000000a00 */
[----:B--2---:R2:W-:Y:S04]  /*0910*/  @!P4 STG.E desc[UR6][R10.64], R21 ;  /* 0x000000150a00c986 */ /* 0x0045e8000c101906 */
[----:B------:R-:W3:Y:S01]  /*0920*/  @!P3 LDG.E R23, desc[UR6][R8.64] ;  /* 0x000000060817b981 */ /* 0x000ee2000c1e1900 */
[----:B-1----:R-:W-:-:S04]  /*0930*/  @!P3 IMAD.WIDE R12, R7, 0x4, R16 ;  /* 0x00000004070cb825 */ /* 0x002fc800078e0210 */
[----:B0-----:R-:W-:Y:S01]  /*0940*/  @!P3 IMAD.WIDE R14, R7, 0x4, R14 ;  /* 0x00000004070eb825 */ /* 0x001fe200078e020e */
[----:B---3--:R2:W-:Y:S05]  /*0950*/  @!P3 STG.E desc[UR6][R12.64], R23 ;  /* 0x000000170c00b986 */ /* 0x0085ea000c101906 */
[----:B------:R-:W3:Y:S01]  /*0960*/  @!P3 LDG.E R15, desc[UR6][R14.64] ;  /* 0x000000060e0fb981 */ /* 0x000ee2000c1e1900 */
[----:B------:R-:W-:-:S03]  /*0970*/  VIADD R6, R6, 0x4 ;  /* 0x0000000406067836 */ /* 0x000fc60000000000 */
[----:B---3--:R2:W-:Y:S04]  /*0980*/  @!P3 STG.E desc[UR6][R8.64], R15 ;  /* 0x0000000f0800b986 */ /* 0x0085e8000c101906 */
.L_x_5:
[----:B------:R-:W-:Y:S05]  /*0990*/  @!P2 BRA `(.L_x_4) ;  /* 0x0000000000c8a947 */ /* 0x000fea0003800000 */
[----:B------:R-:W-:Y:S02]  /*09a0*/  ISETP.NE.AND P3, PT, R19, 0x1, PT ;  /* 0x000000011300780c */ /* 0x000fe40003f65270 */
[----:B------:R-:W-:-:S11]  /*09b0*/  LOP3.LUT P2, RZ, R5, 0x1, RZ, 0xc0, !PT ;  /* 0x0000000105ff7812 */ /* 0x000fd6000784c0ff */
[----:B------:R-:W-:Y:S05]  /*09c0*/  @!P3 BRA `(.L_x_6) ;  /* 0x000000000074b947 */ /* 0x000fea0003800000 */
[----:B---3--:R-:W-:Y:S01]  /*09d0*/  IMAD R25, R2, R5, R6 ;  /* 0x0000000502197224 */ /* 0x008fe200078e0206 */
[----:B--2---:R-:W1:Y:S04]  /*09e0*/  LDC.64 R8, c[0x0][0x388] ;  /* 0x0000e200ff087b82 */ /* 0x004e680000000a00 */
[----:B------:R-:W-:-:S04]  /*09f0*/  VIMNMX R7, PT, PT, R4, R25, !PT ;  /* 0x0000001904077248 */ /* 0x000fc80007fe0100 */
[----:B------:R-:W-:Y:S01]  /*0a00*/  ISETP.GT.AND P3, PT, R7, 0x1ff, PT ;  /* 0x000001ff0700780c */ /* 0x000fe20003f64270 */
[----:B------:R-:W2:Y:S08]  /*0a10*/  LDC.64 R10, c[0x0][0x380] ;  /* 0x0000e000ff0a7b82 */ /* 0x000eb00000000a00 */
[----:B0-----:R-:W0:Y:S04]  /*0a20*/  LDC.64 R20, c[0x0][0x380] ;  /* 0x0000e000ff147b82 */ /* 0x001e280000000a00 */
[----:B------:R-:W-:-:S04]  /*0a30*/  @!P3 LEA R15, R4, R25, 0x9 ;  /* 0x00000019040fb211 */ /* 0x000fc800078e48ff */
[----:B------:R-:W3:Y:S01]  /*0a40*/  @!P3 LDC.64 R12, c[0x0][0x390] ;  /* 0x0000e400ff0cbb82 */ /* 0x000ee20000000a00 */
[----:B-1----:R-:W-:-:S05]  /*0a50*/  @!P3 IMAD.WIDE R8, R15, 0x4, R8 ;  /* 0x000000040f08b825 */ /* 0x002fca00078e0208 */
[----:B------:R-:W4:Y:S01]  /*0a60*/  @!P3 LDG.E R7, desc[UR6][R8.64] ;  /* 0x000000060807b981 */ /* 0x000f22000c1e1900 */
[----:B---3--:R-:W-:-:S04]  /*0a70*/  @!P3 IMAD.WIDE R12, R15, 0x4, R12 ;  /* 0x000000040f0cb825 */ /* 0x008fc800078e020c */
[----:B--2---:R-:W-:Y:S02]  /*0a80*/  @!P3 IMAD.WIDE R14, R15, 0x4, R10 ;  /* 0x000000040f0eb825 */ /* 0x004fe400078e020a */
[----:B------:R-:W1:Y:S02]  /*0a90*/  LDC.64 R10, c[0x0][0x388] ;  /* 0x0000e200ff0a7b82 */ /* 0x000e640000000a00 */
[----:B------:R-:W-:Y:S01]  /*0aa0*/  VIADD R25, R25, 0x1 ;  /* 0x0000000119197836 */ /* 0x000fe20000000000 */
[----:B----4-:R2:W-:Y:S04]  /*0ab0*/  @!P3 STG.E desc[UR6][R12.64], R7 ;  /* 0x000000070c00b986 */ /* 0x0105e8000c101906 */
[----:B------:R-:W3:Y:S01]  /*0ac0*/  @!P3 LDG.E R23, desc[UR6][R14.64] ;  /* 0x000000060e17b981 */ /* 0x000ee2000c1e1900 */
[----:B------:R-:W-:-:S04]  /*0ad0*/  VIMNMX R16, PT, PT, R4, R25, !PT ;  /* 0x0000001904107248 */ /* 0x000fc80007fe0100 */
[----:B------:R-:W-:-:S13]  /*0ae0*/  ISETP.GT.AND P4, PT, R16, 0x1ff, PT ;  /* 0x000001ff1000780c */ /* 0x000fda0003f84270 */
[----:B------:R-:W-:Y:S01]  /*0af0*/  @!P4 IMAD R25, R4, 0x200, R25 ;  /* 0x000002000419c824 */ /* 0x000fe200078e0219 */
[----:B------:R-:W2:Y:S03]  /*0b00*/  @!P4 LDC.64 R16, c[0x0][0x390] ;  /* 0x0000e400ff10cb82 */ /* 0x000ea60000000a00 */
[C---:B-1----:R-:W-:Y:S01]  /*0b10*/  @!P4 IMAD.WIDE R10, R25.reuse, 0x4, R10 ;  /* 0x00000004190ac825 */ /* 0x042fe200078e020a */
[----:B---3--:R1:W-:Y:S04]  /*0b20*/  @!P3 STG.E desc[UR6][R8.64], R23 ;  /* 0x000000170800b986 */ /* 0x0083e8000c101906 */
[----:B------:R-:W3:Y:S01]  /*0b30*/  @!P4 LDG.E R27, desc[UR6][R10.64] ;  /* 0x000000060a1bc981 */ /* 0x000ee2000c1e1900 */
[----:B--2---:R-:W-:-:S04]  /*0b40*/  @!P4 IMAD.WIDE R12, R25, 0x4, R16 ;  /* 0x00000004190cc825 */ /* 0x004fc800078e0210 */
[----:B0-----:R-:W-:Y:S01]  /*0b50*/  @!P4 IMAD.WIDE R14, R25, 0x4, R20 ;  /* 0x00000004190ec825 */ /* 0x001fe200078e0214 */
[----:B---3--:R1:W-:Y:S05]  /*0b60*/  @!P4 STG.E desc[UR6][R12.64], R27 ;  /* 0x0000001b0c00c986 */ /* 0x0083ea000c101906 */
[----:B------:R-:W2:Y:S01]  /*0b70*/  @!P4 LDG.E R15, desc[UR6][R14.64] ;  /* 0x000000060e0fc981 */ /* 0x000ea2000c1e1900 */
[----:B------:R-:W-:-:S03]  /*0b80*/  IADD3 R6, PT, PT, R6, 0x2, RZ ;  /* 0x0000000206067810 */ /* 0x000fc60007ffe0ff */
[----:B--2---:R1:W-:Y:S04]  /*0b90*/  @!P4 STG.E desc[UR6][R10.64], R15 ;  /* 0x0000000f0a00c986 */ /* 0x0043e8000c101906 */
.L_x_6:
[----:B------:R-:W-:Y:S05]  /*0ba0*/  @!P2 BRA `(.L_x_4) ;  /* 0x000000000044a947 */ /* 0x000fea0003800000 */
[----:B------:R-:W-:Y:S01]  /*0bb0*/  IMAD R5, R2, R5, R6 ;  /* 0x0000000502057224 */ /* 0x000fe200078e0206 */
[----:B------:R-:W-:Y:S04]  /*0bc0*/  BSSY.RECONVERGENT B0, `(.L_x_4) ;  /* 0x000000f000007945 */ /* 0x000fe80003800200 */
[----:B------:R-:W-:-:S04]  /*0bd0*/  VIMNMX R6, PT, PT, R4, R5, !PT ;  /* 0x0000000504067248 */ /* 0x000fc80007fe0100 */
[----:B------:R-:W-:-:S13]  /*0be0*/  ISETP.GT.AND P2, PT, R6, 0x1ff, PT ;  /* 0x000001ff0600780c */ /* 0x000fda0003f44270 */
[----:B------:R-:W-:Y:S05]  /*0bf0*/  @P2 BRA `(.L_x_7) ;  /* 0x00000000002c2947 */ /* 0x000fea0003800000 */
[----:B------:R-:W4:Y:S01]  /*0c00*/  LDC.64 R6, c[0x0][0x388] ;  /* 0x0000e200ff067b82 */ /* 0x000f220000000a00 */
[----:B-12---:R-:W-:-:S07]  /*0c10*/  IMAD R11, R4, 0x200, R5 ;  /* 0x00000200040b7824 */ /* 0x006fce00078e0205 */
[----:B------:R-:W1:Y:S01]  /*0c20*/  LDC.64 R8, c[0x0][0x380] ;  /* 0x0000e000ff087b82 */ /* 0x000e620000000a00 */
[----:B----4-:R-:W-:-:S07]  /*0c30*/  IMAD.WIDE R4, R11, 0x4, R6 ;  /* 0x000000040b047825 */ /* 0x010fce00078e0206 */
[----:B------:R-:W2:Y:S01]  /*0c40*/  LDC.64 R6, c[0x0][0x390] ;  /* 0x0000e400ff067b82 */ /* 0x000ea20000000a00 */
[----:B0--3--:R-:W3:Y:S01]  /*0c50*/  LDG.E R13, desc[UR6][R4.64] ;  /* 0x00000006040d7981 */ /* 0x009ee2000c1e1900 */
[----:B-1----:R-:W-:-:S04]  /*0c60*/  IMAD.WIDE R8, R11, 0x4, R8 ;  /* 0x000000040b087825 */ /* 0x002fc800078e0208 */
[----:B--2---:R-:W-:-:S05]  /*0c70*/  IMAD.WIDE R6, R11, 0x4, R6 ;  /* 0x000000040b067825 */ /* 0x004fca00078e0206 */
[----:B---3--:R4:W-:Y:S04]  /*0c80*/  STG.E desc[UR6][R6.64], R13 ;  /* 0x0000000d06007986 */ /* 0x0089e8000c101906 */
[----:B------:R-:W2:Y:S04]  /*0c90*/  LDG.E R9, desc[UR6][R8.64] ;  /* 0x0000000608097981 */ /* 0x000ea8000c1e1900 */
[----:B--2---:R4:W-:Y:S02]  /*0ca0*/  STG.E desc[UR6][R4.64], R9 ;  /* 0x0000000904007986 */ /* 0x0049e4000c101906 */
.L_x_7:
[----:B------:R-:W-:Y:S05]  /*0cb0*/  BSYNC.RECONVERGENT B0 ;  /* 0x0000000000007941 */ /* 0x000fea0003800200 */
.L_x_4:
[----:B------:R-:W-:Y:S05]  /*0cc0*/  @P1 BRA `(.L_x_8) ;  /* 0xfffffff400181947 */ /* 0x000fea000383ffff */
[----:B------:R-:W-:Y:S05]  /*0cd0*/  EXIT ;  /* 0x000000000000794d */ /* 0x000fea0003800000 */
.L_x_9:
[----:B------:R-:W-:-:S00]  /*0ce0*/  BRA `(.L_x_9) ;  /* 0xfffffffc00fc7947 */ /* 0x000fc0000383ffff */
[----:B------:R-:W-:-:S00]  /*0cf0*/  NOP ;  /* 0x0000000000007918 */ /* 0x000fc00000000000 */
        /* <DEDUP_REMOVED lines=8> */
.L_x_117:


//--------------------- .text._Z25calculate_corner_elementsPf --------------------------
	.section	.text._Z25calculate_corner_elementsPf,"ax",@progbits
	.align	128
        .global         _Z25calculate_corner_elementsPf
        .type           _Z25calculate_corner_elementsPf,@function
        .size           _Z25calculate_corner_elementsPf,(.L_x_118 - _Z25calculate_corner_elementsPf)
        .other          _Z25calculate_corner_elementsPf,@"STO_CUDA_ENTRY STV_DEFAULT"
_Z25calculate_corner_elementsPf:
.text._Z25calculate_corner_elementsPf:
[----:B------:R-:W-:Y:S08]  /*0000*/  LDC R1, c[0x0][0x37c] ;  /* 0x0000df00ff017b82 */ /* 0x000ff00000000800 */
[----:B------:R-:W0:Y:S02]  /*0010*/  LDC R7, c[0x3][0xc] ;  /* 0x00c00300ff077b82 */ /* 0x000e240000000800 */
[----:B0-----:R-:W-:-:S13]  /*0020*/  ISETP.GE.AND P0, PT, R7, 0x1, PT ;  /* 0x000000010700780c */ /* 0x001fda0003f06270 */
[----:B------:R-:W-:Y:S05]  /*0030*/  @!P0 EXIT ;  /* 0x000000000000894d */ /* 0x000fea0003800000 */
[----:B------:R-:W0:Y:S01]  /*0040*/  S2R R0, SR_CTAID.Y ;  /* 0x0000000000007919 */ /* 0x000e220000002600 */
[----:B------:R-:W1:Y:S01]  /*0050*/  LDCU UR4, c[0x0][0x360] ;  /* 0x00006c00ff0477ac */ /* 0x000e620008000800 */
[C---:B------:R-:W-:Y:S01]  /*0060*/  LOP3.LUT R2, R7.reuse, 0x7ffffffc, RZ, 0xc0, !PT ;  /* 0x7ffffffc07027812 */ /* 0x040fe200078ec0ff */
[----:B------:R-:W0:Y:S01]  /*0070*/  S2R R5, SR_TID.Y ;  /* 0x0000000000057919 */ /* 0x000e220000002200 */
[----:B------:R-:W0:Y:S01]  /*0080*/  LDCU UR5, c[0x0][0x364] ;  /* 0x00006c80ff0577ac */ /* 0x000e220008000800 */
[----:B------:R-:W-:Y:S01]  /*0090*/  LOP3.LUT R12, R7, 0x3, RZ, 0xc0, !PT ;  /* 0x00000003070c7812 */ /* 0x000fe200078ec0ff */
[----:B------:R-:W1:Y:S01]  /*00a0*/  S2R R3, SR_CTAID.X ;  /* 0x0000000000037919 */ /* 0x000e620000002500 */
[----:B------:R-:W2:Y:S01]  /*00b0*/  LDCU.64 UR6, c[0x0][0x358] ;  /* 0x00006b00ff0677ac */ /* 0x000ea20008000a00 */
[----:B------:R-:W1:Y:S01]  /*00c0*/  S2R R4, SR_TID.X ;  /* 0x0000000000047919 */ /* 0x000e620000002100 */
[----:B0-----:R-:W-:-:S04]  /*00d0*/  IMAD R0, R0, UR5, R5 ;  /* 0x0000000500007c24 */ /* 0x001fc8000f8e0205 */
[----:B------:R-:W-:Y:S02]  /*00e0*/  IMAD.MOV R6, RZ, RZ, -R0 ;  /* 0x000000ffff067224 */ /* 0x000fe400078e0a00 */
[----:B-1----:R-:W-:Y:S01]  /*00f0*/  IMAD R3, R3, UR4, R4 ;  /* 0x0000000403037c24 */ /* 0x002fe2000f8e0204 */
[----:B------:R-:W-:Y:S01]  /*0100*/  UMOV UR4, URZ ;  /* 0x000000ff00047c82 */ /* 0x000fe20008000000 */
[----:B------:R-:W-:Y:S02]  /*0110*/  IMAD R5, R7, R6, 0x1fc ;  /* 0x000001fc07057424 */ /* 0x000fe400078e0206 */
[----:B------:R-:W-:Y:S02]  /*0120*/  IMAD.MOV R4, RZ, RZ, -R2 ;  /* 0x000000ffff047224 */ /* 0x000fe400078e0a02 */
[----:B--2---:R-:W-:-:S07]  /*0130*/  IMAD R6, R0, R7, -0x1fe ;  /* 0xfffffe0200067424 */ /* 0x004fce00078e0207 */
.L_x_37:
[----:B0-----:R-:W0:Y:S01]  /*0140*/  LDC R8, c[0x3][0xc] ;  /* 0x00c00300ff087b82 */ /* 0x001e220000000800 */
[----:B------:R-:W-:Y:S01]  /*0150*/  IMAD.MOV.U32 R7, RZ, RZ, RZ ;  /* 0x000000ffff077224 */ /* 0x000fe200078e00ff */
[----:B0-----:R-:W-:Y:S01]  /*0160*/  ISETP.GE.U32.AND P0, PT, R8, 0x4, PT ;  /* 0x000000040800780c */ /* 0x001fe20003f06070 */
[----:B------:R-:W-:Y:S01]  /*0170*/  IMAD R13, R3, R8, UR4 ;  /* 0x00000004030d7e24 */ /* 0x000fe2000f8e0208 */
[----:B------:R-:W-:-:S06]  /*0180*/  UIADD3 UR4, UPT, UPT, UR4, 0x1, URZ ;  /* 0x0000000104047890 */ /* 0x000fcc000fffe0ff */
[----:B------:R-:W-:-:S05]  /*0190*/  ISETP.NE.AND P1, PT, R8, UR4, PT ;  /* 0x0000000408007c0c */ /* 0x000fca000bf25270 */
[----:B-1234-:R-:W-:Y:S08]  /*01a0*/  @!P0 BRA `(.L_x_10) ;  /* 0x0000000400808947 */ /* 0x01eff00003800000 */
[----:B------:R-:W-:Y:S01]  /*01b0*/  IMAD.MOV.U32 R7, RZ, RZ, R6 ;  /* 0x000000ffff077224 */ /* 0x000fe200078e0006 */
[----:B------:R-:W0:Y:S01]  /*01c0*/  LDCU UR5, c[0x3][0x8] ;  /* 0x00c00100ff0577ac */ /* 0x000e220008000800 */
[----:B------:R-:W-:Y:S02]  /*01d0*/  IMAD.MOV.U32 R8, RZ, RZ, R5 ;  /* 0x000000ffff087224 */ /* 0x000fe400078e0005 */
[----:B------:R-:W-:-:S07]  /*01e0*/  IMAD.MOV.U32 R9, RZ, RZ, R4 ;  /* 0x000000ffff097224 */ /* 0x000fce00078e0004 */
.L_x_25:
[----:B------:R-:W-:Y:S01]  /*01f0*/  ISETP.NE.AND P0, PT, R13, RZ, PT ;  /* 0x000000ff0d00720c */ /* 0x000fe20003f05270 */
[----:B------:R-:W-:Y:S01]  /*0200*/  VIADD R9, R9, 0x4 ;  /* 0x0000000409097836 */ /* 0x000fe20000000000 */
[----:B------:R-:W-:Y:S01]  /*0210*/  BSSY.RECONVERGENT B0, `(.L_x_11) ;  /* 0x0000021000007945 */ /* 0x000fe20003800200 */
[----:B01234-:R-:W-:-:S03]  /*0220*/  VIADD R10, R7, 0x1fe ;  /* 0x000001fe070a7836 */ /* 0x01ffc60000000000 */
[----:B------:R-:W-:-:S07]  /*0230*/  ISETP.NE.AND P2, PT, R9, RZ, PT ;  /* 0x000000ff0900720c */ /* 0x000fce0003f45270 */
[----:B------:R-:W-:Y:S06]  /*0240*/  @!P0 BRA `(.L_x_12) ;  /* 0x0000000000408947 */ /* 0x000fec0003800000 */
[----:B------:R-:W-:-:S13]  /*0250*/  ISETP.NE.AND P0, PT, R13, 0x1ff, PT ;  /* 0x000001ff0d00780c */ /* 0x000fda0003f05270 */
[----:B------:R-:W-:Y:S05]  /*0260*/  @P0 BRA `(.L_x_13) ;  /* 0x00000000006c0947 */ /* 0x000fea0003800000 */
[----:B------:R-:W-:-:S13]  /*0270*/  ISETP.NE.AND P0, PT, R10, RZ, PT ;  /* 0x000000ff0a00720c */ /* 0x000fda0003f05270 */
[----:B------:R-:W-:Y:S05]  /*0280*/  @!P0 BRA `(.L_x_14) ;  /* 0x00000000001c8947 */ /* 0x000fea0003800000 */
[----:B------:R-:W-:-:S13]  /*0290*/  ISETP.NE.AND P0, PT, R10, 0x1ff, PT ;  /* 0x000001ff0a00780c */ /* 0x000fda0003f05270 */
[----:B------:R-:W-:Y:S05]  /*02a0*/  @P0 BRA `(.L_x_13) ;  /* 0x00000000005c0947 */ /* 0x000fea0003800000 */
[----:B------:R-:W1:Y:S02]  /*02b0*/  LDC.64 R10, c[0x0][0x380] ;  /* 0x0000e000ff0a7b82 */ /* 0x000e640000000a00 */
[----:B-1----:R-:W0:Y:S02]  /*02c0*/  LDG.E R14, desc[UR6][R10.64+0xffff8] ;  /* 0x0ffff8060a0e7981 */ /* 0x002e24000c1e1900 */
[----:B0-----:R-:W-:-:S05]  /*02d0*/  FMUL R15, R14, UR5 ;  /* 0x000000050e0f7c20 */ /* 0x001fca0008400000 */
[----:B------:R4:W-:Y:S01]  /*02e0*/  STG.E desc[UR6][R10.64+0xffffc], R15 ;  /* 0x0ffffc0f0a007986 */ /* 0x0009e2000c101906 */
[----:B------:R-:W-:Y:S05]  /*02f0*/  BRA `(.L_x_13) ;  /* 0x0000000000487947 */ /* 0x000fea0003800000 */
.L_x_14:
[----:B------:R-:W1:Y:S02]  /*0300*/  LDC.64 R10, c[0x0][0x380] ;  /* 0x0000e000ff0a7b82 */ /* 0x000e640000000a00 */
[----:B-1----:R-:W0:Y:S02]  /*0310*/  LDG.E R14, desc[UR6][R10.64+0xff000] ;  /* 0x0ff000060a0e7981 */ /* 0x002e24000c1e1900 */
[----:B0-----:R-:W-:-:S05]  /*0320*/  FMUL R15, R14, UR5 ;  /* 0x000000050e0f7c20 */ /* 0x001fca0008400000 */
[----:B------:R3:W-:Y:S01]  /*0330*/  STG.E desc[UR6][R10.64+0xff800], R15 ;  /* 0x0ff8000f0a007986 */ /* 0x0007e2000c101906 */
[----:B------:R-:W-:Y:S05]  /*0340*/  BRA `(.L_x_13) ;  /* 0x0000000000347947 */ /* 0x000fea0003800000 */
.L_x_12:
        /* <DEDUP_REMOVED lines=9> */
.L_x_15:
[----:B------:R-:W1:Y:S02]  /*03e0*/  LDC.64 R10, c[0x0][0x380] ;  /* 0x0000e000ff0a7b82 */ /* 0x000e640000000a00 */
[----:B-1----:R-:W0:Y:S02]  /*03f0*/  LDG.E R14, desc[UR6][R10.64+0x800] ;  /* 0x000800060a0e7981 */ /* 0x002e24000c1e1900 */
[----:B0-----:R-:W-:-:S05]  /*0400*/  FMUL R15, R14, UR5 ;  /* 0x000000050e0f7c20 */ /* 0x001fca0008400000 */
[----:B------:R2:W-:Y:S02]  /*0410*/  STG.E desc[UR6][R10.64], R15 ;  /* 0x0000000f0a007986 */ /* 0x0005e4000c101906 */
.L_x_13:
[----:B0-----:R-:W-:Y:S05]  /*0420*/  BSYNC.RECONVERGENT B0 ;  /* 0x0000000000007941 */ /* 0x001fea0003800200 */
.L_x_11:
[----:B------:R-:W-:Y:S01]  /*0430*/  ISETP.NE.AND P3, PT, R13, RZ, PT ;  /* 0x000000ff0d00720c */ /* 0x000fe20003f65270 */
[----:B------:R-:W-:-:S12]  /*0440*/  BSSY.RECONVERGENT B0, `(.L_x_16) ;  /* 0x0000010000007945 */ /* 0x000fd80003800200 */
[----:B------:R-:W-:Y:S05]  /*0450*/  @!P3 BRA `(.L_x_17) ;  /* 0x000000000020b947 */ /* 0x000fea0003800000 */
[----:B------:R-:W-:-:S04]  /*0460*/  ISETP.NE.AND P0, PT, R8, -0x2, PT ;  /* 0xfffffffe0800780c */ /* 0x000fc80003f05270 */
[----:B------:R-:W-:-:S13]  /*0470*/  ISETP.NE.OR P0, PT, R13, 0x1ff, P0 ;  /* 0x000001ff0d00780c */ /* 0x000fda0000705670 */
[----:B------:R-:W-:Y:S05]  /*0480*/  @P0 BRA `(.L_x_18) ;  /* 0x00000000002c0947 */ /* 0x000fea0003800000 */
[----:B-1234-:R-:W0:Y:S02]  /*0490*/  LDC.64 R10, c[0x0][0x380] ;  /* 0x0000e000ff0a7b82 */ /* 0x01ee240000000a00 */
[----:B0-----:R-:W2:Y:S02]  /*04a0*/  LDG.E R14, desc[UR6][R10.64+0xffff8] ;  /* 0x0ffff8060a0e7981 */ /* 0x001ea4000c1e1900 */
[----:B--2---:R-:W-:-:S05]  /*04b0*/  FMUL R15, R14, UR5 ;  /* 0x000000050e0f7c20 */ /* 0x004fca0008400000 */
[----:B------:R0:W-:Y:S01]  /*04c0*/  STG.E desc[UR6][R10.64+0xffffc], R15 ;  /* 0x0ffffc0f0a007986 */ /* 0x0001e2000c101906 */
[----:B------:R-:W-:Y:S05]  /*04d0*/  BRA `(.L_x_18) ;  /* 0x0000000000187947 */ /* 0x000fea0003800000 */
.L_x_17:
[----:B------:R-:W-:-:S13]  /*04e0*/  ISETP.NE.AND P0, PT, R8, -0x2, PT ;  /* 0xfffffffe0800780c */ /* 0x000fda0003f05270 */
[----:B------:R-:W-:Y:S05]  /*04f0*/  @P0 BRA `(.L_x_18) ;  /* 0x0000000000100947 */ /* 0x000fea0003800000 */
[----:B-1234-:R-:W0:Y:S02]  /*0500*/  LDC.64 R10, c[0x0][0x380] ;  /* 0x0000e000ff0a7b82 */ /* 0x01ee240000000a00 */
[----:B0-----:R-:W2:Y:S02]  /*0510*/  LDG.E R14, desc[UR6][R10.64+0x7f8] ;  /* 0x0007f8060a0e7981 */ /* 0x001ea4000c1e1900 */
[----:B--2---:R-:W-:-:S05]  /*0520*/  FMUL R15, R14, UR5 ;  /* 0x000000050e0f7c20 */ /* 0x004fca0008400000 */
[----:B------:R0:W-:Y:S02]  /*0530*/  STG.E desc[UR6][R10.64+0x7fc], R15 ;  /* 0x0007fc0f0a007986 */ /* 0x0001e4000c101906 */
.L_x_18:
[----:B------:R-:W-:Y:S05]  /*0540*/  BSYNC.RECONVERGENT B0 ;  /* 0x0000000000007941 */ /* 0x000fea0003800200 */
.L_x_16:
[----:B------:R-:W-:Y:S04]  /*0550*/  BSSY.RECONVERGENT B0, `(.L_x_19) ;  /* 0x0000010000007945 */ /* 0x000fe80003800200 */
[----:B------:R-:W-:Y:S05]  /*0560*/  @!P3 BRA `(.L_x_20) ;  /* 0x000000000020b947 */ /* 0x000fea0003800000 */
[----:B------:R-:W-:-:S04]  /*0570*/  ISETP.NE.AND P0, PT, R7, -0x1, PT ;  /* 0xffffffff0700780c */ /* 0x000fc80003f05270 */
[----:B------:R-:W-:-:S13]  /*0580*/  ISETP.NE.OR P0, PT, R13, 0x1ff, P0 ;  /* 0x000001ff0d00780c */ /* 0x000fda0000705670 */
[----:B------:R-:W-:Y:S05]  /*0590*/  @P0 BRA `(.L_x_21) ;  /* 0x00000000002c0947 */ /* 0x000fea0003800000 */
[----:B01234-:R-:W0:Y:S02]  /*05a0*/  LDC.64 R10, c[0x0][0x380] ;  /* 0x0000e000ff0a7b82 */ /* 0x01fe240000000a00 */
[----:B0-----:R-:W2:Y:S02]  /*05b0*/  LDG.E R14, desc[UR6][R10.64+0xffff8] ;  /* 0x0ffff8060a0e7981 */ /* 0x001ea4000c1e1900 */
[----:B--2---:R-:W-:-:S05]  /*05c0*/  FMUL R15, R14, UR5 ;  /* 0x000000050e0f7c20 */ /* 0x004fca0008400000 */
[----:B------:R0:W-:Y:S01]  /*05d0*/  STG.E desc[UR6][R10.64+0xffffc], R15 ;  /* 0x0ffffc0f0a007986 */ /* 0x0001e2000c101906 */
[----:B------:R-:W-:Y:S05]  /*05e0*/  BRA `(.L_x_21) ;  /* 0x0000000000187947 */ /* 0x000fea0003800000 */
.L_x_20:
[----:B------:R-:W-:-:S13]  /*05f0*/  ISETP.NE.AND P0, PT, R7, -0x1, PT ;  /* 0xffffffff0700780c */ /* 0x000fda0003f05270 */
[----:B------:R-:W-:Y:S05]  /*0600*/  @P0 BRA `(.L_x_21) ;  /* 0x0000000000100947 */ /* 0x000fea0003800000 */
[----:B01234-:R-:W0:Y:S02]  /*0610*/  LDC.64 R10, c[0x0][0x380] ;  /* 0x0000e000ff0a7b82 */ /* 0x01fe240000000a00 */
[----:B0-----:R-:W2:Y:S02]  /*0620*/  LDG.E R14, desc[UR6][R10.64+0x7f8] ;  /* 0x0007f8060a0e7981 */ /* 0x001ea4000c1e1900 */
[----:B--2---:R-:W-:-:S05]  /*0630*/  FMUL R15, R14, UR5 ;  /* 0x000000050e0f7c20 */ /* 0x004fca0008400000 */
[----:B------:R0:W-:Y:S02]  /*0640*/  STG.E desc[UR6][R10.64+0x7fc], R15 ;  /* 0x0007fc0f0a007986 */ /* 0x0001e4000c101906 */
.L_x_21:
[----:B------:R-:W-:Y:S05]  /*0650*/  BSYNC.RECONVERGENT B0 ;  /* 0x0000000000007941 */ /* 0x000fea0003800200 */
.L_x_19:
        /* <DEDUP_REMOVED lines=10> */
.L_x_23:
[----:B------:R-:W-:-:S13]  /*0700*/  ISETP.NE.AND P0, PT, R7, -0x2, PT ;  /* 0xfffffffe0700780c */ /* 0x000fda0003f05270 */
[----:B------:R-:W-:Y:S05]  /*0710*/  @P0 BRA `(.L_x_24) ;  /* 0x0000000000100947 */ /* 0x000fea0003800000 */
[----:B01234-:R-:W0:Y:S02]  /*0720*/  LDC.64 R10, c[0x0][0x380] ;  /* 0x0000e000ff0a7b82 */ /* 0x01fe240000000a00 */
[----:B0-----:R-:W2:Y:S02]  /*0730*/  LDG.E R14, desc[UR6][R10.64+0x7f8] ;  /* 0x0007f8060a0e7981 */ /* 0x001ea4000c1e1900 */
[----:B--2---:R-:W-:-:S05]  /*0740*/  FMUL R15, R14, UR5 ;  /* 0x000000050e0f7c20 */ /* 0x004fca0008400000 */
[----:B------:R0:W-:Y:S02]  /*0750*/  STG.E desc[UR6][R10.64+0x7fc], R15 ;  /* 0x0007fc0f0a007986 */ /* 0x0001e4000c101906 */
.L_x_24:
[----:B------:R-:W-:Y:S05]  /*0760*/  BSYNC.RECONVERGENT B0 ;  /* 0x0000000000007941 */ /* 0x000fea0003800200 */
.L_x_22:
[----:B------:R-:W-:Y:S02]  /*0770*/  VIADD R8, R8, 0xfffffffc ;  /* 0xfffffffc08087836 */ /* 0x000fe40000000000 */
[----:B------:R-:W-:Y:S01]  /*0780*/  VIADD R7, R7, 0x4 ;  /* 0x0000000407077836 */ /* 0x000fe20000000000 */
[----:B------:R-:W-:Y:S06]  /*0790*/  @P2 BRA `(.L_x_25) ;  /* 0xfffffff800942947 */ /* 0x000fec000383ffff */
[----:B------:R-:W-:-:S07]  /*07a0*/  IMAD.MOV.U32 R7, RZ, RZ, R2 ;  /* 0x000000ffff077224 */ /* 0x000fce00078e0002 */
.L_x_10:
[----:B------:R-:W-:-:S13]  /*07b0*/  ISETP.NE.AND P0, PT, R12, RZ, PT ;  /* 0x000000ff0c00720c */ /* 0x000fda0003f05270 */
[----:B------:R-:W-:Y:S05]  /*07c0*/  @!P0 BRA `(.L_x_26) ;  /* 0x00000004004c8947 */ /* 0x000fea0003800000 */
[----:B------:R-:W5:Y:S01]  /*07d0*/  LDCU UR5, c[0x3][0xc] ;  /* 0x00c00180ff0577ac */ /* 0x000f620008000800 */
[----:B------:R-:W-:Y:S01]  /*07e0*/  ISETP.NE.AND P2, PT, R13, RZ, PT ;  /* 0x000000ff0d00720c */ /* 0x000fe20003f45270 */
[----:B------:R-:W-:Y:S01]  /*07f0*/  BSSY.RECONVERGENT B0, `(.L_x_27) ;  /* 0x0000024000007945 */ /* 0x000fe20003800200 */
[----:B-----5:R-:W-:-:S11]  /*0800*/  IMAD R7, R0, UR5, R7 ;  /* 0x0000000500077c24 */ /* 0x020fd6000f8e0207 */
[----:B------:R-:W-:Y:S05]  /*0810*/  @!P2 BRA `(.L_x_28) ;  /* 0x000000000048a947 */ /* 0x000fea0003800000 */
[----:B------:R-:W-:-:S13]  /*0820*/  ISETP.NE.AND P0, PT, R13, 0x1ff, PT ;  /* 0x000001ff0d00780c */ /* 0x000fda0003f05270 */
[----:B------:R-:W-:Y:S05]  /*0830*/  @P0 BRA `(.L_x_29) ;  /* 0x00000000007c0947 */ /* 0x000fea0003800000 */
[----:B------:R-:W-:-:S13]  /*0840*/  ISETP.NE.AND P0, PT, R7, RZ, PT ;  /* 0x000000ff0700720c */ /* 0x000fda0003f05270 */
[----:B------:R-:W-:Y:S05]  /*0850*/  @!P0 BRA `(.L_x_30) ;  /* 0x0000000000208947 */ /* 0x000fea0003800000 */
[----:B------:R-:W-:-:S13]  /*0860*/  ISETP.NE.AND P0, PT, R7, 0x1ff, PT ;  /* 0x000001ff0700780c */ /* 0x000fda0003f05270 */
[----:B------:R-:W-:Y:S05]  /*0870*/  @P0 BRA `(.L_x_29) ;  /* 0x00000000006c0947 */ /* 0x000fea0003800000 */
[----:B------:R-:W0:Y:S01]  /*0880*/  LDC.64 R8, c[0x0][0x380] ;  /* 0x0000e000ff087b82 */ /* 0x000e220000000a00 */
[----:B------:R-:W5:Y:S01]  /*0890*/  LDCU UR5, c[0x3][0x8] ;  /* 0x00c00100ff0577ac */ /* 0x000f620008000800 */
[----:B01234-:R-:W5:Y:S02]  /*08a0*/  LDG.E R10, desc[UR6][R8.64+0xffff8] ;  /* 0x0ffff806080a7981 */ /* 0x01ff64000c1e1900 */
[----:B-----5:R-:W-:-:S05]  /*08b0*/  FMUL R11, R10, UR5 ;  /* 0x000000050a0b7c20 */ /* 0x020fca0008400000 */
[----:B------:R0:W-:Y:S01]  /*08c0*/  STG.E desc[UR6][R8.64+0xffffc], R11 ;  /* 0x0ffffc0b08007986 */ /* 0x0001e2000c101906 */
[----:B------:R-:W-:Y:S05]  /*08d0*/  BRA `(.L_x_29) ;  /* 0x0000000000547947 */ /* 0x000fea0003800000 */
.L_x_30:
[----:B------:R-:W0:Y:S01]  /*08e0*/  LDC.64 R8, c[0x0][0x380] ;  /* 0x0000e000ff087b82 */ /* 0x000e220000000a00 */
[----:B------:R-:W5:Y:S01]  /*08f0*/  LDCU UR5, c[0x3][0x8] ;  /* 0x00c00100ff0577ac */ /* 0x000f620008000800 */
[----:B01234-:R-:W5:Y:S02]  /*0900*/  LDG.E R10, desc[UR6][R8.64+0xff000] ;  /* 0x0ff00006080a7981 */ /* 0x01ff64000c1e1900 */
[----:B-----5:R-:W-:-:S05]  /*0910*/  FMUL R11, R10, UR5 ;  /* 0x000000050a0b7c20 */ /* 0x020fca0008400000 */
[----:B------:R0:W-:Y:S01]  /*0920*/  STG.E desc[UR6][R8.64+0xff800], R11 ;  /* 0x0ff8000b08007986 */ /* 0x0001e2000c101906 */
[----:B------:R-:W-:Y:S05]  /*0930*/  BRA `(.L_x_29) ;  /* 0x00000000003c7947 */ /* 0x000fea0003800000 */
.L_x_28:
        /* <DEDUP_REMOVED lines=10> */
.L_x_31:
[----:B------:R-:W0:Y:S01]  /*09e0*/  LDC.64 R8, c[0x0][0x380] ;  /* 0x0000e000ff087b82 */ /* 0x000e220000000a00 */
[----:B------:R-:W5:Y:S01]  /*09f0*/  LDCU UR5, c[0x3][0x8] ;  /* 0x00c00100ff0577ac */ /* 0x000f620008000800 */
[----:B01234-:R-:W5:Y:S02]  /*0a00*/  LDG.E R10, desc[UR6][R8.64+0x800] ;  /* 0x00080006080a7981 */ /* 0x01ff64000c1e1900 */
[----:B-----5:R-:W-:-:S05]  /*0a10*/  FMUL R11, R10, UR5 ;  /* 0x000000050a0b7c20 */ /* 0x020fca0008400000 */
[----:B------:R0:W-:Y:S02]  /*0a20*/  STG.E desc[UR6][R8.64], R11 ;  /* 0x0000000b08007986 */ /* 0x0001e4000c101906 */
.L_x_29:
[----:B------:R-:W-:Y:S05]  /*0a30*/  BSYNC.RECONVERGENT B0 ;  /* 0x0000000000007941 */ /* 0x000fea0003800200 */
.L_x_27:
[----:B------:R-:W-:-:S13]  /*0a40*/  ISETP.NE.AND P0, PT, R12, 0x1, PT ;  /* 0x000000010c00780c */ /* 0x000fda0003f05270 */
[----:B------:R-:W-:Y:S05]  /*0a50*/  @!P0 BRA `(.L_x_26) ;  /* 0x0000000000a88947 */ /* 0x000fea0003800000 */
[----:B------:R-:W-:Y:S01]  /*0a60*/  BSSY.RECONVERGENT B0, `(.L_x_32) ;  /* 0x0000013000007945 */ /* 0x000fe20003800200 */
[----:B0-----:R-:W-:-:S03]  /*0a70*/  VIADD R8, R7, 0x1 ;  /* 0x0000000107087836 */ /* 0x001fc60000000000 */
[----:B------:R-:W-:Y:S05]  /*0a80*/  @!P2 BRA `(.L_x_33) ;  /* 0x000000000024a947 */ /* 0x000fea0003800000 */
[----:B------:R-:W-:-:S04]  /*0a90*/  ISETP.NE.AND P0, PT, R8, 0x1ff, PT ;  /* 0x000001ff0800780c */ /* 0x000fc80003f05270 */
[----:B------:R-:W-:-:S13]  /*0aa0*/  ISETP.NE.OR P0, PT, R13, 0x1ff, P0 ;  /* 0x000001ff0d00780c */ /* 0x000fda0000705670 */
[----:B------:R-:W-:Y:S05]  /*0ab0*/  @P0 BRA `(.L_x_34) ;  /* 0x0000000000340947 */ /* 0x000fea0003800000 */
[----:B------:R-:W1:Y:S01]  /*0ac0*/  LDC.64 R8, c[0x0][0x380] ;  /* 0x0000e000ff087b82 */ /* 0x000e620000000a00 */
[----:B------:R-:W0:Y:S01]  /*0ad0*/  LDCU UR5, c[0x3][0x8] ;  /* 0x00c00100ff0577ac */ /* 0x000e220008000800 */
[----:B-1234-:R-:W0:Y:S02]  /*0ae0*/  LDG.E R10, desc[UR6][R8.64+0xffff8] ;  /* 0x0ffff806080a7981 */ /* 0x01ee24000c1e1900 */
[----:B0-----:R-:W-:-:S05]  /*0af0*/  FMUL R11, R10, UR5 ;  /* 0x000000050a0b7c20 */ /* 0x001fca0008400000 */
[----:B------:R0:W-:Y:S01]  /*0b00*/  STG.E desc[UR6][R8.64+0xffffc], R11 ;  /* 0x0ffffc0b08007986 */ /* 0x0001e2000c101906 */
[----:B------:R-:W-:Y:S05]  /*0b10*/  BRA `(.L_x_34) ;  /* 0x00000000001c7947 */ /* 0x000fea0003800000 */
.L_x_33:
[----:B------:R-:W-:-:S13]  /*0b20*/  ISETP.NE.AND P0, PT, R8, 0x1ff, PT ;  /* 0x000001ff0800780c */ /* 0x000fda0003f05270 */
[----:B------:R-:W-:Y:S05]  /*0b30*/  @P0 BRA `(.L_x_34) ;  /* 0x0000000000140947 */ /* 0x000fea0003800000 */
[----:B------:R-:W1:Y:S01]  /*0b40*/  LDC.64 R8, c[0x0][0x380] ;  /* 0x0000e000ff087b82 */ /* 0x000e620000000a00 */
[----:B------:R-:W0:Y:S01]  /*0b50*/  LDCU UR5, c[0x3][0x8] ;  /* 0x00c00100ff0577ac */ /* 0x000e220008000800 */
[----:B-1234-:R-:W0:Y:S02]  /*0b60*/  LDG.E R10, desc[UR6][R8.64+0x7f8] ;  /* 0x0007f806080a7981 */ /* 0x01ee24000c1e1900 */
[----:B0-----:R-:W-:-:S05]  /*0b70*/  FMUL R11, R10, UR5 ;  /* 0x000000050a0b7c20 */ /* 0x001fca0008400000 */
[----:B------:R0:W-:Y:S02]  /*0b80*/  STG.E desc[UR6][R8.64+0x7fc], R11 ;  /* 0x0007fc0b08007986 */ /* 0x0001e4000c101906 */
.L_x_34:
[----:B------:R-:W-:Y:S05]  /*0b90*/  BSYNC.RECONVERGENT B0 ;  /* 0x0000000000007941 */ /* 0x000fea0003800200 */
.L_x_32:
[----:B------:R-:W-:-:S13]  /*0ba0*/  ISETP.NE.AND P0, PT, R12, 0x2, PT ;  /* 0x000000020c00780c */ /* 0x000fda0003f05270 */
[----:B------:R-:W-:Y:S05]  /*0bb0*/  @!P0 BRA `(.L_x_26) ;  /* 0x0000000000508947 */ /* 0x000fea0003800000 */
[----:B------:R-:W-:Y:S01]  /*0bc0*/  BSSY.RECONVERGENT B0, `(.L_x_26) ;  /* 0x0000013000007945 */ /* 0x000fe20003800200 */
[----:B------:R-:W-:-:S03]  /*0bd0*/  VIADD R7, R7, 0x2 ;  /* 0x0000000207077836 */ /* 0x000fc60000000000 */
[----:B------:R-:W-:Y:S05]  /*0be0*/  @!P2 BRA `(.L_x_35) ;  /* 0x000000000024a947 */ /* 0x000fea0003800000 */
[----:B------:R-:W-:-:S04]  /*0bf0*/  ISETP.NE.AND P0, PT, R7, 0x1ff, PT ;  /* 0x000001ff0700780c */ /* 0x000fc80003f05270 */
[----:B------:R-:W-:-:S13]  /*0c00*/  ISETP.NE.OR P0, PT, R13, 0x1ff, P0 ;  /* 0x000001ff0d00780c */ /* 0x000fda0000705670 */
[----:B------:R-:W-:Y:S05]  /*0c10*/  @P0 BRA `(.L_x_36) ;  /* 0x0000000000340947 */ /* 0x000fea0003800000 */
[----:B0-----:R-:W0:Y:S01]  /*0c20*/  LDC.64 R8, c[0x0][0x380] ;  /* 0x0000e000ff087b82 */ /* 0x001e220000000a00 */
[----:B------:R-:W5:Y:S01]  /*0c30*/  LDCU UR5, c[0x3][0x8] ;  /* 0x00c00100ff0577ac */ /* 0x000f620008000800 */
[----:B0-----:R-:W5:Y:S02]  /*0c40*/  LDG.E R7, desc[UR6][R8.64+0xffff8] ;  /* 0x0ffff80608077981 */ /* 0x001f64000c1e1900 */
[----:B-----5:R-:W-:-:S05]  /*0c50*/  FMUL R7, R7, UR5 ;  /* 0x0000000507077c20 */ /* 0x020fca0008400000 */
[----:B------:R0:W-:Y:S01]  /*0c60*/  STG.E desc[UR6][R8.64+0xffffc], R7 ;  /* 0x0ffffc0708007986 */ /* 0x0001e2000c101906 */
[----:B------:R-:W-:Y:S05]  /*0c70*/  BRA `(.L_x_36) ;  /* 0x00000000001c7947 */ /* 0x000fea0003800000 */
.L_x_35:
[----:B------:R-:W-:-:S13]  /*0c80*/  ISETP.NE.AND P0, PT, R7, 0x1ff, PT ;  /* 0x000001ff0700780c */ /* 0x000fda0003f05270 */
[----:B------:R-:W-:Y:S05]  /*0c90*/  @P0 BRA `(.L_x_36) ;  /* 0x0000000000140947 */ /* 0x000fea0003800000 */
[----:B0-----:R-:W0:Y:S01]  /*0ca0*/  LDC.64 R8, c[0x0][0x380] ;  /* 0x0000e000ff087b82 */ /* 0x001e220000000a00 */
[----:B------:R-:W5:Y:S01]  /*0cb0*/  LDCU UR5, c[0x3][0x8] ;  /* 0x00c00100ff0577ac */ /* 0x000f620008000800 */
[----:B0-----:R-:W5:Y:S02]  /*0cc0*/  LDG.E R7, desc[UR6][R8.64+0x7f8] ;  /* 0x0007f80608077981 */ /* 0x001f64000c1e1900 */
[----:B-----5:R-:W-:-:S05]  /*0cd0*/  FMUL R7, R7, UR5 ;  /* 0x0000000507077c20 */ /* 0x020fca0008400000 */
[----:B------:R0:W-:Y:S02]  /*0ce0*/  STG.E desc[UR6][R8.64+0x7fc], R7 ;  /* 0x0007fc0708007986 */ /* 0x0001e4000c101906 */
.L_x_36:
[----:B------:R-:W-:Y:S05]  /*0cf0*/  BSYNC.RECONVERGENT B0 ;  /* 0x0000000000007941 */ /* 0x000fea0003800200 */
.L_x_26:
[----:B------:R-:W-:Y:S05]  /*0d00*/  @P1 BRA `(.L_x_37) ;  /* 0xfffffff4000c1947 */ /* 0x000fea000383ffff */
[----:B------:R-:W-:Y:S05]  /*0d10*/  EXIT ;  /* 0x000000000000794d */ /* 0x000fea0003800000 */
.L_x_38:
        /* <DEDUP_REMOVED lines=14> */
.L_x_118:


//--------------------- .text._Z23calculate_edge_elementsPf --------------------------
	.section	.text._Z23calculate_edge_elementsPf,"ax",@progbits
	.align	128
        .global         _Z23calculate_edge_elementsPf
        .type           _Z23calculate_edge_elementsPf,@function
        .size           _Z23calculate_edge_elementsPf,(.L_x_119 - _Z23calculate_edge_elementsPf)
        .other          _Z23calculate_edge_elementsPf,@"STO_CUDA_ENTRY STV_DEFAULT"
_Z23calculate_edge_elementsPf:
.text._Z23calculate_edge_elementsPf:
        /* <DEDUP_REMOVED lines=9> */
[----:B------:R-:W-:Y:S02]  /*0090*/  LOP3.LUT R12, R5, 0x3, RZ, 0xc0, !PT ;  /* 0x00000003050c7812 */ /* 0x000fe400078ec0ff */
[----:B------:R-:W-:Y:S01]  /*00a0*/  IMAD.MOV R13, RZ, RZ, -R0 ;  /* 0x000000ffff0d7224 */ /* 0x000fe200078e0a00 */
[----:B------:R-:W1:Y:S01]  /*00b0*/  S2R R11, SR_CTAID.X ;  /* 0x00000000000b7919 */ /* 0x000e620000002500 */
[----:B------:R-:W2:Y:S01]  /*00c0*/  LDCU.64 UR6, c[0x0][0x358] ;  /* 0x00006b00ff0677ac */ /* 0x000ea20008000a00 */
[----:B------:R-:W1:Y:S01]  /*00d0*/  S2R R2, SR_TID.X ;  /* 0x0000000000027919 */ /* 0x000e620000002100 */
[----:B0-----:R-:W-:-:S04]  /*00e0*/  IMAD R10, R10, UR5, R3 ;  /* 0x000000050a0a7c24 */ /* 0x001fc8000f8e0203 */
[----:B------:R-:W-:-:S04]  /*00f0*/  IMAD R10, R10, R5, RZ ;  /* 0x000000050a0a7224 */ /* 0x000fc800078e02ff */
[C---:B------:R-:W-:Y:S01]  /*0100*/  VIADD R14, R10.reuse, 0x2 ;  /* 0x000000020a0e7836 */ /* 0x040fe20000000000 */
[----:B------:R-:W-:Y:S01]  /*0110*/  IADD3 R15, PT, PT, -R10, 0x1fc, RZ ;  /* 0x000001fc0a0f7810 */ /* 0x000fe20007ffe1ff */
[----:B-1----:R-:W-:Y:S01]  /*0120*/  IMAD R11, R11, UR4, R2 ;  /* 0x000000040b0b7c24 */ /* 0x002fe2000f8e0202 */
[----:B--2---:R-:W-:-:S06]  /*0130*/  UMOV UR4, URZ ;  /* 0x000000ff00047c82 */ /* 0x004fcc0008000000 */
.L_x_71:
[----:B0123--:R-:W0:Y:S01]  /*0140*/  LDC R2, c[0x3][0xc] ;  /* 0x00c00300ff027b82 */ /* 0x00fe220000000800 */
[----:B------:R-:W1:Y:S01]  /*0150*/  LDCU.64 UR8, c[0x0][0x380] ;  /* 0x00007000ff0877ac */ /* 0x000e620008000a00 */
[----:B------:R-:W-:Y:S02]  /*0160*/  IMAD.MOV.U32 R9, RZ, RZ, RZ ;  /* 0x000000ffff097224 */ /* 0x000fe400078e00ff */
[----:B-1--4-:R-:W-:Y:S02]  /*0170*/  IMAD.U32 R4, RZ, RZ, UR8 ;  /* 0x00000008ff047e24 */ /* 0x012fe4000f8e00ff */
[----:B------:R-:W-:Y:S01]  /*0180*/  IMAD.U32 R5, RZ, RZ, UR9 ;  /* 0x00000009ff057e24 */ /* 0x000fe2000f8e00ff */
[----:B0-----:R-:W-:Y:S01]  /*0190*/  ISETP.GE.U32.AND P0, PT, R2, 0x4, PT ;  /* 0x000000040200780c */ /* 0x001fe20003f06070 */
[----:B------:R-:W-:Y:S01]  /*01a0*/  IMAD R19, R11, R2, UR4 ;  /* 0x000000040b137e24 */ /* 0x000fe2000f8e0202 */
[----:B------:R-:W-:-:S03]  /*01b0*/  UIADD3 UR4, UPT, UPT, UR4, 0x1, URZ ;  /* 0x0000000104047890 */ /* 0x000fc6000fffe0ff */
[C---:B------:R-:W-:Y:S02]  /*01c0*/  IMAD.SHL.U32 R3, R19.reuse, 0x200, RZ ;  /* 0x0000020013037824 */ /* 0x040fe400078e00ff */
[----:B------:R-:W-:Y:S01]  /*01d0*/  VIADD R20, R19, 0xffffffff ;  /* 0xffffffff13147836 */ /* 0x000fe20000000000 */
[----:B------:R-:W-:Y:S01]  /*01e0*/  ISETP.NE.AND P1, PT, R2, UR4, PT ;  /* 0x0000000402007c0c */ /* 0x000fe2000bf25270 */
[----:B------:R-:W-:-:S04]  /*01f0*/  IMAD.WIDE.U32 R2, R3, 0x4, R4 ;  /* 0x0000000403027825 */ /* 0x000fc800078e0004 */
[----:B------:R-:W-:Y:S08]  /*0200*/  @!P0 BRA `(.L_x_39) ;  /* 0x0000000400d48947 */ /* 0x000ff00003800000 */
[----:B------:R-:W0:Y:S01]  /*0210*/  LDC.64 R4, c[0x0][0x380] ;  /* 0x0000e000ff047b82 */ /* 0x000e220000000a00 */
[----:B------:R-:W-:Y:S01]  /*0220*/  IMAD.MOV.U32 R16, RZ, RZ, R15 ;  /* 0x000000ffff107224 */ /* 0x000fe200078e000f */
[----:B------:R-:W1:Y:S01]  /*0230*/  LDCU UR5, c[0x3][0x8] ;  /* 0x00c00100ff0577ac */ /* 0x000e620008000800 */
[----:B------:R-:W-:Y:S02]  /*0240*/  IMAD.MOV.U32 R17, RZ, RZ, R14 ;  /* 0x000000ffff117224 */ /* 0x000fe400078e000e */
[----:B------:R-:W-:-:S07]  /*0250*/  IMAD.MOV.U32 R18, RZ, RZ, R13 ;  /* 0x000000ffff127224 */ /* 0x000fce00078e000d */
.L_x_57:
[----:B01--4-:R-:W-:Y:S01]  /*0260*/  VIADD R6, R17, 0xfffffffd ;  /* 0xfffffffd11067836 */ /* 0x013fe20000000000 */
[----:B------:R-:W-:Y:S01]  /*0270*/  ISETP.EQ.AND P3, PT, R19, RZ, PT ;  /* 0x000000ff1300720c */ /* 0x000fe20003f62270 */
[----:B------:R-:W-:Y:S01]  /*0280*/  VIADD R18, R18, 0x4 ;  /* 0x0000000412127836 */ /* 0x000fe20000000000 */
[----:B------:R-:W-:Y:S01]  /*0290*/  BSSY.RECONVERGENT B0, `(.L_x_40) ;  /* 0x000001f000007945 */ /* 0x000fe20003800200 */
[----:B---3--:R-:W-:Y:S01]  /*02a0*/  VIADD R9, R17, 0xfffffffe ;  /* 0xfffffffe11097836 */ /* 0x008fe20000000000 */
[----:B------:R-:W-:Y:S02]  /*02b0*/  ISETP.GE.U32.AND P0, PT, R6, 0x1fe, PT ;  /* 0x000001fe0600780c */ /* 0x000fe40003f06070 */
[----:B------:R-:W-:-:S11]  /*02c0*/  ISETP.NE.AND P2, PT, R18, RZ, PT ;  /* 0x000000ff1200720c */ /* 0x000fd60003f45270 */
[----:B--2---:R-:W-:Y:S05]  /*02d0*/  @!P0 BRA P3, `(.L_x_41) ;  /* 0x0000000000588947 */ /* 0x004fea0001800000 */
[----:B------:R-:W-:-:S13]  /*02e0*/  ISETP.GE.U32.AND P0, PT, R20, 0x1fe, PT ;  /* 0x000001fe1400780c */ /* 0x000fda0003f06070 */
[----:B------:R-:W-:Y:S05]  /*02f0*/  @!P0 BRA `(.L_x_42) ;  /* 0x0000000000208947 */ /* 0x000fea0003800000 */
[----:B------:R-:W-:-:S04]  /*0300*/  ISETP.GT.U32.AND P0, PT, R6, 0x1fd, PT ;  /* 0x000001fd0600780c */ /* 0x000fc80003f04070 */
[----:B------:R-:W-:-:S13]  /*0310*/  ISETP.NE.OR P0, PT, R19, 0x1ff, P0 ;  /* 0x000001ff1300780c */ /* 0x000fda0000705670 */
[----:B------:R-:W-:Y:S05]  /*0320*/  @P0 BRA `(.L_x_43) ;  /* 0x0000000000540947 */ /* 0x000fea0003800000 */
[----:B0-----:R-:W-:-:S05]  /*0330*/  IMAD.WIDE.U32 R6, R9, 0x4, R4 ;  /* 0x0000000409067825 */ /* 0x001fca00078e0004 */
[----:B------:R-:W1:Y:S02]  /*0340*/  LDG.E R8, desc[UR6][R6.64+0xff000] ;  /* 0x0ff0000606087981 */ /* 0x000e64000c1e1900 */
[----:B-1----:R-:W-:-:S05]  /*0350*/  FMUL R21, R8, UR5 ;  /* 0x0000000508157c20 */ /* 0x002fca0008400000 */
[----:B------:R3:W-:Y:S01]  /*0360*/  STG.E desc[UR6][R6.64+0xff800], R21 ;  /* 0x0ff8001506007986 */ /* 0x0007e2000c101906 */
[----:B------:R-:W-:Y:S05]  /*0370*/  BRA `(.L_x_43) ;  /* 0x0000000000407947 */ /* 0x000fea0003800000 */
.L_x_42:
[----:B------:R-:W-:-:S13]  /*0380*/  ISETP.NE.AND P0, PT, R9, RZ, PT ;  /* 0x000000ff0900720c */ /* 0x000fda0003f05270 */
[----:B------:R-:W-:Y:S05]  /*0390*/  @!P0 BRA `(.L_x_44) ;  /* 0x0000000000188947 */ /* 0x000fea0003800000 */
[----:B------:R-:W-:-:S13]  /*03a0*/  ISETP.NE.AND P0, PT, R9, 0x1ff, PT ;  /* 0x000001ff0900780c */ /* 0x000fda0003f05270 */
[----:B------:R-:W-:Y:S05]  /*03b0*/  @P0 BRA `(.L_x_43) ;  /* 0x0000000000300947 */ /* 0x000fea0003800000 */
[----:B------:R-:W1:Y:S02]  /*03c0*/  LDG.E R6, desc[UR6][R2.64+0x7f8] ;  /* 0x0007f80602067981 */ /* 0x000e64000c1e1900 */
[----:B-1----:R-:W-:-:S05]  /*03d0*/  FMUL R7, R6, UR5 ;  /* 0x0000000506077c20 */ /* 0x002fca0008400000 */
[----:B------:R2:W-:Y:S01]  /*03e0*/  STG.E desc[UR6][R2.64+0x7fc], R7 ;  /* 0x0007fc0702007986 */ /* 0x0005e2000c101906 */
[----:B------:R-:W-:Y:S05]  /*03f0*/  BRA `(.L_x_43) ;  /* 0x0000000000207947 */ /* 0x000fea0003800000 */
.L_x_44:
[----:B------:R-:W1:Y:S02]  /*0400*/  LDG.E R6, desc[UR6][R2.64+0x4] ;  /* 0x0000040602067981 */ /* 0x000e64000c1e1900 */
[----:B-1----:R-:W-:-:S05]  /*0410*/  FMUL R7, R6, UR5 ;  /* 0x0000000506077c20 */ /* 0x002fca0008400000 */
[----:B------:R1:W-:Y:S01]  /*0420*/  STG.E desc[UR6][R2.64], R7 ;  /* 0x0000000702007986 */ /* 0x0003e2000c101906 */
[----:B------:R-:W-:Y:S05]  /*0430*/  BRA `(.L_x_43) ;  /* 0x0000000000107947 */ /* 0x000fea0003800000 */
.L_x_41:
[----:B0-----:R-:W-:-:S05]  /*0440*/  IMAD.WIDE.U32 R6, R9, 0x4, R4 ;  /* 0x0000000409067825 */ /* 0x001fca00078e0004 */
[----:B------:R-:W1:Y:S02]  /*0450*/  LDG.E R8, desc[UR6][R6.64+0x800] ;  /* 0x0008000606087981 */ /* 0x000e64000c1e1900 */
[----:B-1----:R-:W-:-:S05]  /*0460*/  FMUL R21, R8, UR5 ;  /* 0x0000000508157c20 */ /* 0x002fca0008400000 */
[----:B------:R0:W-:Y:S02]  /*0470*/  STG.E desc[UR6][R6.64], R21 ;  /* 0x0000001506007986 */ /* 0x0001e4000c101906 */
.L_x_43:
[----:B-1----:R-:W-:Y:S05]  /*0480*/  BSYNC.RECONVERGENT B0 ;  /* 0x0000000000007941 */ /* 0x002fea0003800200 */
.L_x_40:
[----:B------:R-:W-:Y:S01]  /*0490*/  ISETP.GE.U32.AND P0, PT, R9, 0x1fe, PT ;  /* 0x000001fe0900780c */ /* 0x000fe20003f06070 */
[----:B------:R-:W-:Y:S01]  /*04a0*/  BSSY.RECONVERGENT B0, `(.L_x_45) ;  /* 0x0000018000007945 */ /* 0x000fe20003800200 */
[----:B------:R-:W-:Y:S01]  /*04b0*/  ISETP.EQ.AND P3, PT, R19, RZ, PT ;  /* 0x000000ff1300720c */ /* 0x000fe20003f62270 */
[----:B0-23--:R-:W-:-:S12]  /*04c0*/  IMAD.WIDE.U32 R6, R9, 0x4, R4 ;  /* 0x0000000409067825 */ /* 0x00dfd800078e0004 */
[----:B------:R-:W-:Y:S05]  /*04d0*/  @!P0 BRA P3, `(.L_x_46) ;  /* 0x00000000003c8947 */ /* 0x000fea0001800000 */
[----:B------:R-:W-:-:S13]  /*04e0*/  ISETP.GE.U32.AND P0, PT, R20, 0x1fe, PT ;  /* 0x000001fe1400780c */ /* 0x000fda0003f06070 */
[----:B------:R-:W-:Y:S05]  /*04f0*/  @!P0 BRA `(.L_x_47) ;  /* 0x00000000001c8947 */ /* 0x000fea0003800000 */
[----:B------:R-:W-:-:S04]  /*0500*/  ISETP.GT.U32.AND P0, PT, R9, 0x1fd, PT ;  /* 0x000001fd0900780c */ /* 0x000fc80003f04070 */
[----:B------:R-:W-:-:S13]  /*0510*/  ISETP.NE.OR P0, PT, R19, 0x1ff, P0 ;  /* 0x000001ff1300780c */ /* 0x000fda0000705670 */
[----:B------:R-:W-:Y:S05]  /*0520*/  @P0 BRA `(.L_x_48) ;  /* 0x00000000003c0947 */ /* 0x000fea0003800000 */
[----:B------:R-:W2:Y:S02]  /*0530*/  LDG.E R8, desc[UR6][R6.64+0xff004] ;  /* 0x0ff0040606087981 */ /* 0x000ea4000c1e1900 */
[----:B--2---:R-:W-:-:S05]  /*0540*/  FMUL R9, R8, UR5 ;  /* 0x0000000508097c20 */ /* 0x004fca0008400000 */
[----:B------:R1:W-:Y:S01]  /*0550*/  STG.E desc[UR6][R6.64+0xff804], R9 ;  /* 0x0ff8040906007986 */ /* 0x0003e2000c101906 */
[----:B------:R-:W-:Y:S05]  /*0560*/  BRA `(.L_x_48) ;  /* 0x00000000002c7947 */ /* 0x000fea0003800000 */
.L_x_47:
[----:B------:R-:W-:-:S13]  /*0570*/  ISETP.NE.AND P0, PT, R16, -0x2, PT ;  /* 0xfffffffe1000780c */ /* 0x000fda0003f05270 */
[----:B------:R-:W-:Y:S05]  /*0580*/  @P0 BRA `(.L_x_48) ;  /* 0x0000000000240947 */ /* 0x000fea0003800000 */
[----:B------:R-:W2:Y:S02]  /*0590*/  LDG.E R8, desc[UR6][R2.64+0x7f8] ;  /* 0x0007f80602087981 */ /* 0x000ea4000c1e1900 */
[----:B--2---:R-:W-:-:S05]  /*05a0*/  FMUL R9, R8, UR5 ;  /* 0x0000000508097c20 */ /* 0x004fca0008400000 */
[----:B------:R0:W-:Y:S01]  /*05b0*/  STG.E desc[UR6][R2.64+0x7fc], R9 ;  /* 0x0007fc0902007986 */ /* 0x0001e2000c101906 */
[----:B------:R-:W-:Y:S05]  /*05c0*/  BRA `(.L_x_48) ;  /* 0x0000000000147947 */ /* 0x000fea0003800000 */
.L_x_46:
[----:B------:R-:W-:-:S04]  /*05d0*/  VIADD R9, R17, 0x1fe ;  /* 0x000001fe11097836 */ /* 0x000fc80000000000 */
[----:B------:R-:W-:-:S05]  /*05e0*/  IMAD.WIDE.U32 R8, R9, 0x4, R4 ;  /* 0x0000000409087825 */ /* 0x000fca00078e0004 */
[----:B------:R-:W2:Y:S02]  /*05f0*/  LDG.E R21, desc[UR6][R8.64+0x4] ;  /* 0x0000040608157981 */ /* 0x000ea4000c1e1900 */
[----:B--2---:R-:W-:-:S05]  /*0600*/  FMUL R21, R21, UR5 ;  /* 0x0000000515157c20 */ /* 0x004fca0008400000 */
[----:B------:R2:W-:Y:S02]  /*0610*/  STG.E desc[UR6][R8.64+-0x7fc], R21 ;  /* 0xfff8041508007986 */ /* 0x0005e4000c101906 */
.L_x_48:
[----:B------:R-:W-:Y:S05]  /*0620*/  BSYNC.RECONVERGENT B0 ;  /* 0x0000000000007941 */ /* 0x000fea0003800200 */
.L_x_45:
[----:B------:R-:W-:Y:S01]  /*0630*/  ISETP.GE.U32.AND P0, PT, R17, 0x1ff, PT ;  /* 0x000001ff1100780c */ /* 0x000fe20003f06070 */
[----:B------:R-:W-:Y:S01]  /*0640*/  BSSY.RECONVERGENT B0, `(.L_x_49) ;  /* 0x0000015000007945 */ /* 0x000fe20003800200 */
[----:B------:R-:W-:-:S13]  /*0650*/  ISETP.EQ.AND P3, PT, R19, RZ, PT ;  /* 0x000000ff1300720c */ /* 0x000fda0003f62270 */
[----:B------:R-:W-:Y:S05]  /*0660*/  @!P0 BRA P3, `(.L_x_50) ;  /* 0x00000000003c8947 */ /* 0x000fea0001800000 */
[----:B------:R-:W-:-:S13]  /*0670*/  ISETP.GE.U32.AND P0, PT, R20, 0x1fe, PT ;  /* 0x000001fe1400780c */ /* 0x000fda0003f06070 */
[----:B------:R-:W-:Y:S05]  /*0680*/  @!P0 BRA `(.L_x_51) ;  /* 0x00000000001c8947 */ /* 0x000fea0003800000 */
[----:B------:R-:W-:-:S04]  /*0690*/  ISETP.GT.U32.AND P0, PT, R17, 0x1fe, PT ;  /* 0x000001fe1100780c */ /* 0x000fc80003f04070 */
[----:B------:R-:W-:-:S13]  /*06a0*/  ISETP.NE.OR P0, PT, R19, 0x1ff, P0 ;  /* 0x000001ff1300780c */ /* 0x000fda0000705670 */
[----:B------:R-:W-:Y:S05]  /*06b0*/  @P0 BRA `(.L_x_52) ;  /* 0x0000000000340947 */ /* 0x000fea0003800000 */
[----:B--2---:R-:W0:Y:S02]  /*06c0*/  LDG.E R8, desc[UR6][R6.64+0xff008] ;  /* 0x0ff0080606087981 */ /* 0x004e24000c1e1900 */
[----:B01----:R-:W-:-:S05]  /*06d0*/  FMUL R9, R8, UR5 ;  /* 0x0000000508097c20 */ /* 0x003fca0008400000 */
[----:B------:R4:W-:Y:S01]  /*06e0*/  STG.E desc[UR6][R6.64+0xff808], R9 ;  /* 0x0ff8080906007986 */ /* 0x0009e2000c101906 */
[----:B------:R-:W-:Y:S05]  /*06f0*/  BRA `(.L_x_52) ;  /* 0x0000000000247947 */ /* 0x000fea0003800000 */
.L_x_51:
[----:B------:R-:W-:-:S13]  /*0700*/  ISETP.NE.AND P0, PT, R16, -0x1, PT ;  /* 0xffffffff1000780c */ /* 0x000fda0003f05270 */
[----:B------:R-:W-:Y:S05]  /*0710*/  @P0 BRA `(.L_x_52) ;  /* 0x00000000001c0947 */ /* 0x000fea0003800000 */
[----:B--2---:R-:W0:Y:S02]  /*0720*/  LDG.E R8, desc[UR6][R2.64+0x7f8] ;  /* 0x0007f80602087981 */ /* 0x004e24000c1e1900 */
[----:B01----:R-:W-:-:S05]  /*0730*/  FMUL R9, R8, UR5 ;  /* 0x0000000508097c20 */ /* 0x003fca0008400000 */
[----:B------:R3:W-:Y:S01]  /*0740*/  STG.E desc[UR6][R2.64+0x7fc], R9 ;  /* 0x0007fc0902007986 */ /* 0x0007e2000c101906 */
[----:B------:R-:W-:Y:S05]  /*0750*/  BRA `(.L_x_52) ;  /* 0x00000000000c7947 */ /* 0x000fea0003800000 */
.L_x_50:
[----:B--2---:R-:W0:Y:S02]  /*0760*/  LDG.E R8, desc[UR6][R6.64+0x808] ;  /* 0x0008080606087981 */ /* 0x004e24000c1e1900 */
[----:B01----:R-:W-:-:S05]  /*0770*/  FMUL R9, R8, UR5 ;  /* 0x0000000508097c20 */ /* 0x003fca0008400000 */
[----:B------:R0:W-:Y:S02]  /*0780*/  STG.E desc[UR6][R6.64+0x8], R9 ;  /* 0x0000080906007986 */ /* 0x0001e4000c101906 */
.L_x_52:
[----:B------:R-:W-:Y:S05]  /*0790*/  BSYNC.RECONVERGENT B0 ;  /* 0x0000000000007941 */ /* 0x000fea0003800200 */
.L_x_49:
[----:B--2---:R-:W-:Y:S01]  /*07a0*/  VIADD R8, R17, 0x1 ;  /* 0x0000000111087836 */ /* 0x004fe20000000000 */
[----:B------:R-:W-:Y:S01]  /*07b0*/  ISETP.EQ.AND P3, PT, R19, RZ, PT ;  /* 0x000000ff1300720c */ /* 0x000fe20003f62270 */
[----:B------:R-:W-:Y:S03]  /*07c0*/  BSSY.RECONVERGENT B0, `(.L_x_53) ;  /* 0x0000015000007945 */ /* 0x000fe60003800200 */
[----:B------:R-:W-:-:S13]  /*07d0*/  ISETP.GE.U32.AND P0, PT, R8, 0x1ff, PT ;  /* 0x000001ff0800780c */ /* 0x000fda0003f06070 */
[----:B------:R-:W-:Y:S05]  /*07e0*/  @!P0 BRA P3, `(.L_x_54) ;  /* 0x00000000003c8947 */ /* 0x000fea0001800000 */
[----:B------:R-:W-:-:S13]  /*07f0*/  ISETP.GE.U32.AND P0, PT, R20, 0x1fe, PT ;  /* 0x000001fe1400780c */ /* 0x000fda0003f06070 */
[----:B------:R-:W-:Y:S05]  /*0800*/  @!P0 BRA `(.L_x_55) ;  /* 0x00000000001c8947 */ /* 0x000fea0003800000 */
[----:B------:R-:W-:-:S04]  /*0810*/  ISETP.GT.U32.AND P0, PT, R8, 0x1fe, PT ;  /* 0x000001fe0800780c */ /* 0x000fc80003f04070 */
[----:B------:R-:W-:-:S13]  /*0820*/  ISETP.NE.OR P0, PT, R19, 0x1ff, P0 ;  /* 0x000001ff1300780c */ /* 0x000fda0000705670 */
[----:B------:R-:W-:Y:S05]  /*0830*/  @P0 BRA `(.L_x_56) ;  /* 0x0000000000340947 */ /* 0x000fea0003800000 */
[----:B------:R-:W0:Y:S02]  /*0840*/  LDG.E R8, desc[UR6][R6.64+0xff00c] ;  /* 0x0ff00c0606087981 */ /* 0x000e24000c1e1900 */
[----:B01-34-:R-:W-:-:S05]  /*0850*/  FMUL R9, R8, UR5 ;  /* 0x0000000508097c20 */ /* 0x01bfca0008400000 */
[----:B------:R0:W-:Y:S01]  /*0860*/  STG.E desc[UR6][R6.64+0xff80c], R9 ;  /* 0x0ff80c0906007986 */ /* 0x0001e2000c101906 */
[----:B------:R-:W-:Y:S05]  /*0870*/  BRA `(.L_x_56) ;  /* 0x0000000000247947 */ /* 0x000fea0003800000 */
.L_x_55:
[----:B------:R-:W-:-:S13]  /*0880*/  ISETP.NE.AND P0, PT, R17, 0x1fe, PT ;  /* 0x000001fe1100780c */ /* 0x000fda0003f05270 */
[----:B------:R-:W-:Y:S05]  /*0890*/  @P0 BRA `(.L_x_56) ;  /* 0x00000000001c0947 */ /* 0x000fea0003800000 */
[----:B01--4-:R-:W2:Y:S02]  /*08a0*/  LDG.E R6, desc[UR6][R2.64+0x7f8] ;  /* 0x0007f80602067981 */ /* 0x013ea4000c1e1900 */
[----:B--2---:R-:W-:-:S05]  /*08b0*/  FMUL R7, R6, UR5 ;  /* 0x0000000506077c20 */ /* 0x004fca0008400000 */
[----:B------:R2:W-:Y:S01]  /*08c0*/  STG.E desc[UR6][R2.64+0x7fc], R7 ;  /* 0x0007fc0702007986 */ /* 0x0005e2000c101906 */
[----:B------:R-:W-:Y:S05]  /*08d0*/  BRA `(.L_x_56) ;  /* 0x00000000000c7947 */ /* 0x000fea0003800000 */
.L_x_54:
[----:B------:R-:W0:Y:S02]  /*08e0*/  LDG.E R8, desc[UR6][R6.64+0x80c] ;  /* 0x00080c0606087981 */ /* 0x000e24000c1e1900 */
[----:B01-34-:R-:W-:-:S05]  /*08f0*/  FMUL R9, R8, UR5 ;  /* 0x0000000508097c20 */ /* 0x01bfca0008400000 */
[----:B------:R0:W-:Y:S02]  /*0900*/  STG.E desc[UR6][R6.64+0xc], R9 ;  /* 0x00000c0906007986 */ /* 0x0001e4000c101906 */
.L_x_56:
[----:B------:R-:W-:Y:S05]  /*0910*/  BSYNC.RECONVERGENT B0 ;  /* 0x0000000000007941 */ /* 0x000fea0003800200 */
.L_x_53:
[----:B------:R-:W-:Y:S02]  /*0920*/  VIADD R17, R17, 0x4 ;  /* 0x0000000411117836 */ /* 0x000fe40000000000 */
[----:B------:R-:W-:Y:S01]  /*0930*/  VIADD R16, R16, 0xfffffffc ;  /* 0xfffffffc10107836 */ /* 0x000fe20000000000 */
[----:B------:R-:W-:Y:S06]  /*0940*/  @P2 BRA `(.L_x_57) ;  /* 0xfffffff800442947 */ /* 0x000fec000383ffff */
[----:B01-34-:R-:W-:-:S07]  /*0950*/  IMAD.MOV.U32 R9, RZ, RZ, R0 ;  /* 0x000000ffff097224 */ /* 0x01bfce00078e0000 */
.L_x_39:
[----:B------:R-:W-:-:S13]  /*0960*/  ISETP.NE.AND P0, PT, R12, RZ, PT ;  /* 0x000000ff0c00720c */ /* 0x000fda0003f05270 */
[----:B------:R-:W-:Y:S05]  /*0970*/  @!P0 BRA `(.L_x_58) ;  /* 0x00000004008c8947 */ /* 0x000fea0003800000 */
[----:B--2---:R-:W-:Y:S01]  /*0980*/  IMAD.IADD R7, R10, 0x1, R9 ;  /* 0x000000010a077824 */ /* 0x004fe200078e0209 */
[----:B------:R-:W-:Y:S01]  /*0990*/  ISETP.EQ.AND P2, PT, R19, RZ, PT ;  /* 0x000000ff1300720c */ /* 0x000fe20003f42270 */
[----:B------:R-:W-:Y:S02]  /*09a0*/  BSSY.RECONVERGENT B0, `(.L_x_59) ;  /* 0x0000022000007945 */ /* 0x000fe40003800200 */
[----:B------:R-:W-:-:S05]  /*09b0*/  VIADD R6, R7, 0xffffffff ;  /* 0xffffffff07067836 */ /* 0x000fca0000000000 */
[----:B------:R-:W-:-:S13]  /*09c0*/  ISETP.GE.U32.AND P0, PT, R6, 0x1fe, PT ;  /* 0x000001fe0600780c */ /* 0x000fda0003f06070 */
[----:B------:R-:W-:Y:S05]  /*09d0*/  @!P0 BRA P2, `(.L_x_60) ;  /* 0x0000000000648947 */ /* 0x000fea0001000000 */
[----:B------:R-:W-:-:S13]  /*09e0*/  ISETP.GE.U32.AND P0, PT, R20, 0x1fe, PT ;  /* 0x000001fe1400780c */ /* 0x000fda0003f06070 */
[----:B------:R-:W-:Y:S05]  /*09f0*/  @!P0 BRA `(.L_x_61) ;  /* 0x0000000000248947 */ /* 0x000fea0003800000 */
[----:B------:R-:W-:-:S04]  /*0a00*/  ISETP.GT.U32.AND P0, PT, R6, 0x1fd, PT ;  /* 0x000001fd0600780c */ /* 0x000fc80003f04070 */
[----:B------:R-:W-:-:S13]  /*0a10*/  ISETP.NE.OR P0, PT, R19, 0x1ff, P0 ;  /* 0x000001ff1300780c */ /* 0x000fda0000705670 */
[----:B------:R-:W-:Y:S05]  /*0a20*/  @P0 BRA `(.L_x_62) ;  /* 0x0000000000640947 */ /* 0x000fea0003800000 */
[----:B------:R-:W-:Y:S01]  /*0a30*/  IMAD.WIDE.U32 R4, R7, 0x4, R4 ;  /* 0x0000000407047825 */ /* 0x000fe200078e0004 */
[----:B------:R-:W0:Y:S04]  /*0a40*/  LDCU UR5, c[0x3][0x8] ;  /* 0x00c00100ff0577ac */ /* 0x000e280008000800 */
[----:B------:R-:W0:Y:S02]  /*0a50*/  LDG.E R6, desc[UR6][R4.64+0xff000] ;  /* 0x0ff0000604067981 */ /* 0x000e24000c1e1900 */
[----:B0-----:R-:W-:-:S05]  /*0a60*/  FMUL R17, R6, UR5 ;  /* 0x0000000506117c20 */ /* 0x001fca0008400000 */
[----:B------:R0:W-:Y:S01]  /*0a70*/  STG.E desc[UR6][R4.64+0xff800], R17 ;  /* 0x0ff8001104007986 */ /* 0x0001e2000c101906 */
[----:B------:R-:W-:Y:S05]  /*0a80*/  BRA `(.L_x_62) ;  /* 0x00000000004c7947 */ /* 0x000fea0003800000 */
.L_x_61:
[----:B------:R-:W-:-:S13]  /*0a90*/  ISETP.NE.AND P0, PT, R7, RZ, PT ;  /* 0x000000ff0700720c */ /* 0x000fda0003f05270 */
[----:B------:R-:W-:Y:S05]  /*0aa0*/  @!P0 BRA `(.L_x_63) ;  /* 0x00000000001c8947 */ /* 0x000fea0003800000 */
[----:B------:R-:W-:-:S13]  /*0ab0*/  ISETP.NE.AND P0, PT, R7, 0x1ff, PT ;  /* 0x000001ff0700780c */ /* 0x000fda0003f05270 */
[----:B------:R-:W-:Y:S05]  /*0ac0*/  @P0 BRA `(.L_x_62) ;  /* 0x00000000003c0947 */ /* 0x000fea0003800000 */
[----:B------:R-:W2:Y:S01]  /*0ad0*/  LDG.E R4, desc[UR6][R2.64+0x7f8] ;  /* 0x0007f80602047981 */ /* 0x000ea2000c1e1900 */
[----:B------:R-:W2:Y:S02]  /*0ae0*/  LDCU UR5, c[0x3][0x8] ;  /* 0x00c00100ff0577ac */ /* 0x000ea40008000800 */
[----:B--2---:R-:W-:-:S05]  /*0af0*/  FMUL R5, R4, UR5 ;  /* 0x0000000504057c20 */ /* 0x004fca0008400000 */
[----:B------:R2:W-:Y:S01]  /*0b00*/  STG.E desc[UR6][R2.64+0x7fc], R5 ;  /* 0x0007fc0502007986 */ /* 0x0005e2000c101906 */
[----:B------:R-:W-:Y:S05]  /*0b10*/  BRA `(.L_x_62) ;  /* 0x0000000000287947 */ /* 0x000fea0003800000 */
.L_x_63:
[----:B------:R-:W2:Y:S01]  /*0b20*/  LDG.E R4, desc[UR6][R2.64+0x4] ;  /* 0x0000040602047981 */ /* 0x000ea2000c1e1900 */
[----:B------:R-:W2:Y:S02]  /*0b30*/  LDCU UR5, c[0x3][0x8] ;  /* 0x00c00100ff0577ac */ /* 0x000ea40008000800 */
[----:B--2---:R-:W-:-:S05]  /*0b40*/  FMUL R5, R4, UR5 ;  /* 0x0000000504057c20 */ /* 0x004fca0008400000 */
[----:B------:R1:W-:Y:S01]  /*0b50*/  STG.E desc[UR6][R2.64], R5 ;  /* 0x0000000502007986 */ /* 0x0003e2000c101906 */
[----:B------:R-:W-:Y:S05]  /*0b60*/  BRA `(.L_x_62) ;  /* 0x0000000000147947 */ /* 0x000fea0003800000 */
.L_x_60:
[----:B------:R-:W-:Y:S01]  /*0b70*/  IMAD.WIDE.U32 R4, R7, 0x4, R4 ;  /* 0x0000000407047825 */ /* 0x000fe200078e0004 */
[----:B------:R-:W0:Y:S04]  /*0b80*/  LDCU UR5, c[0x3][0x8] ;  /* 0x00c00100ff0577ac */ /* 0x000e280008000800 */
[----:B------:R-:W0:Y:S02]  /*0b90*/  LDG.E R6, desc[UR6][R4.64+0x800] ;  /* 0x0008000604067981 */ /* 0x000e24000c1e1900 */
[----:B0-----:R-:W-:-:S05]  /*0ba0*/  FMUL R17, R6, UR5 ;  /* 0x0000000506117c20 */ /* 0x001fca0008400000 */
[----:B------:R3:W-:Y:S02]  /*0bb0*/  STG.E desc[UR6][R4.64], R17 ;  /* 0x0000001104007986 */ /* 0x0007e4000c101906 */
.L_x_62:
[----:B------:R-:W-:Y:S05]  /*0bc0*/  BSYNC.RECONVERGENT B0 ;  /* 0x0000000000007941 */ /* 0x000fea0003800200 */
.L_x_59:
[----:B------:R-:W-:-:S13]  /*0bd0*/  ISETP.NE.AND P0, PT, R12, 0x1, PT ;  /* 0x000000010c00780c */ /* 0x000fda0003f05270 */
[----:B------:R-:W-:Y:S05]  /*0be0*/  @!P0 BRA `(.L_x_58) ;  /* 0x0000000000f08947 */ /* 0x000fea0003800000 */
[----:B------:R-:W4:Y:S01]  /*0bf0*/  LDCU.64 UR8, c[0x0][0x380] ;  /* 0x00007000ff0877ac */ /* 0x000f220008000a00 */
[----:B------:R-:W-:Y:S01]  /*0c00*/  ISETP.GE.U32.AND P0, PT, R7, 0x1fe, PT ;  /* 0x000001fe0700780c */ /* 0x000fe20003f06070 */
[----:B------:R-:W-:Y:S01]  /*0c10*/  BSSY.RECONVERGENT B0, `(.L_x_64) ;  /* 0x000001c000007945 */ /* 0x000fe20003800200 */
[----:B------:R-:W-:Y:S02]  /*0c20*/  ISETP.EQ.AND P3, PT, R19, RZ, PT ;  /* 0x000000ff1300720c */ /* 0x000fe40003f62270 */
[----:B0123--:R-:W-:-:S05]  /*0c30*/  IADD3 R5, P2, PT, R10, R9, RZ ;  /* 0x000000090a057210 */ /* 0x00ffca0007f5e0ff */
[----:B------:R-:W-:Y:S01]  /*0c40*/  IMAD.X R6, RZ, RZ, RZ, P2 ;  /* 0x000000ffff067224 */ /* 0x000fe200010e06ff */
[----:B----4-:R-:W-:-:S04]  /*0c50*/  LEA R4, P2, R5, UR8, 0x2 ;  /* 0x0000000805047c11 */ /* 0x010fc8000f8410ff */
[----:B------:R-:W-:Y:S01]  /*0c60*/  LEA.HI.X R5, R5, UR9, R6, 0x2, P2 ;  /* 0x0000000905057c11 */ /* 0x000fe200090f1406 */
[----:B------:R-:W-:Y:S08]  /*0c70*/  @!P0 BRA P3, `(.L_x_65) ;  /* 0x0000000000448947 */ /* 0x000ff00001800000 */
[----:B------:R-:W-:-:S13]  /*0c80*/  ISETP.GE.U32.AND P0, PT, R20, 0x1fe, PT ;  /* 0x000001fe1400780c */ /* 0x000fda0003f06070 */
[----:B------:R-:W-:Y:S05]  /*0c90*/  @!P0 BRA `(.L_x_66) ;  /* 0x0000000000208947 */ /* 0x000fea0003800000 */
[----:B------:R-:W-:-:S04]  /*0ca0*/  ISETP.GT.U32.AND P0, PT, R7, 0x1fd, PT ;  /* 0x000001fd0700780c */ /* 0x000fc80003f04070 */
[----:B------:R-:W-:-:S13]  /*0cb0*/  ISETP.NE.OR P0, PT, R19, 0x1ff, P0 ;  /* 0x000001ff1300780c */ /* 0x000fda0000705670 */
[----:B------:R-:W-:Y:S05]  /*0cc0*/  @P0 BRA `(.L_x_67) ;  /* 0x0000000000400947 */ /* 0x000fea0003800000 */
[----:B------:R-:W2:Y:S01]  /*0cd0*/  LDG.E R6, desc[UR6][R4.64+0xff004] ;  /* 0x0ff0040604067981 */ /* 0x000ea2000c1e1900 */
[----:B------:R-:W2:Y:S02]  /*0ce0*/  LDCU UR5, c[0x3][0x8] ;  /* 0x00c00100ff0577ac */ /* 0x000ea40008000800 */
[----:B--2---:R-:W-:-:S05]  /*0cf0*/  FMUL R9, R6, UR5 ;  /* 0x0000000506097c20 */ /* 0x004fca0008400000 */
[----:B------:R2:W-:Y:S01]  /*0d00*/  STG.E desc[UR6][R4.64+0xff804], R9 ;  /* 0x0ff8040904007986 */ /* 0x0005e2000c101906 */
[----:B------:R-:W-:Y:S05]  /*0d10*/  BRA `(.L_x_67) ;  /* 0x00000000002c7947 */ /* 0x000fea0003800000 */
.L_x_66:
[----:B------:R-:W-:-:S13]  /*0d20*/  ISETP.NE.AND P0, PT, R7, 0x1fe, PT ;  /* 0x000001fe0700780c */ /* 0x000fda0003f05270 */
[----:B------:R-:W-:Y:S05]  /*0d30*/  @P0 BRA `(.L_x_67) ;  /* 0x0000000000240947 */ /* 0x000fea0003800000 */
[----:B------:R-:W2:Y:S01]  /*0d40*/  LDG.E R6, desc[UR6][R2.64+0x7f8] ;  /* 0x0007f80602067981 */ /* 0x000ea2000c1e1900 */
[----:B------:R-:W2:Y:S02]  /*0d50*/  LDCU UR5, c[0x3][0x8] ;  /* 0x00c00100ff0577ac */ /* 0x000ea40008000800 */
[----:B--2---:R-:W-:-:S05]  /*0d60*/  FMUL R9, R6, UR5 ;  /* 0x0000000506097c20 */ /* 0x004fca0008400000 */
[----:B------:R1:W-:Y:S01]  /*0d70*/  STG.E desc[UR6][R2.64+0x7fc], R9 ;  /* 0x0007fc0902007986 */ /* 0x0003e2000c101906 */
[----:B------:R-:W-:Y:S05]  /*0d80*/  BRA `(.L_x_67) ;  /* 0x0000000000107947 */ /* 0x000fea0003800000 */
.L_x_65:
[----:B------:R-:W2:Y:S01]  /*0d90*/  LDG.E R6, desc[UR6][R4.64+0x804] ;  /* 0x0008040604067981 */ /* 0x000ea2000c1e1900 */
[----:B------:R-:W2:Y:S02]  /*0da0*/  LDCU UR5, c[0x3][0x8] ;  /* 0x00c00100ff0577ac */ /* 0x000ea40008000800 */
[----:B--2---:R-:W-:-:S05]  /*0db0*/  FMUL R9, R6, UR5 ;  /* 0x0000000506097c20 */ /* 0x004fca0008400000 */
[----:B------:R0:W-:Y:S02]  /*0dc0*/  STG.E desc[UR6][R4.64+0x4], R9 ;  /* 0x0000040904007986 */ /* 0x0001e4000c101906 */
.L_x_67:
[----:B------:R-:W-:Y:S05]  /*0dd0*/  BSYNC.RECONVERGENT B0 ;  /* 0x0000000000007941 */ /* 0x000fea0003800200 */
.L_x_64:
[----:B------:R-:W-:-:S13]  /*0de0*/  ISETP.NE.AND P0, PT, R12, 0x2, PT ;  /* 0x000000020c00780c */ /* 0x000fda0003f05270 */
[----:B------:R-:W-:Y:S05]  /*0df0*/  @!P0 BRA `(.L_x_58) ;  /* 0x00000000006c8947 */ /* 0x000fea0003800000 */
[----:B------:R-:W-:Y:S01]  /*0e00*/  VIADD R7, R7, 0x2 ;  /* 0x0000000207077836 */ /* 0x000fe20000000000 */
        /* <DEDUP_REMOVED lines=9> */
[----:B-1----:R-:W3:Y:S01]  /*0ea0*/  LDG.E R2, desc[UR6][R4.64+0xff008] ;  /* 0x0ff0080604027981 */ /* 0x002ee2000c1e1900 */
[----:B------:R-:W3:Y:S02]  /*0eb0*/  LDCU UR5, c[0x3][0x8] ;  /* 0x00c00100ff0577ac */ /* 0x000ee40008000800 */
[----:B---3--:R-:W-:-:S05]  /*0ec0*/  FMUL R3, R2, UR5 ;  /* 0x0000000502037c20 */ /* 0x008fca0008400000 */
[----:B------:R4:W-:Y:S01]  /*0ed0*/  STG.E desc[UR6][R4.64+0xff808], R3 ;  /* 0x0ff8080304007986 */ /* 0x0009e2000c101906 */
[----:B------:R-:W-:Y:S05]  /*0ee0*/  BRA `(.L_x_70) ;  /* 0x00000000002c7947 */ /* 0x000fea0003800000 */
.L_x_69:
[----:B------:R-:W-:-:S13]  /*0ef0*/  ISETP.NE.AND P0, PT, R7, 0x1ff, PT ;  /* 0x000001ff0700780c */ /* 0x000fda0003f05270 */
[----:B------:R-:W-:Y:S05]  /*0f00*/  @P0 BRA `(.L_x_70) ;  /* 0x0000000000240947 */ /* 0x000fea0003800000 */
[----:B0-2---:R-:W2:Y:S01]  /*0f10*/  LDG.E R4, desc[UR6][R2.64+0x7f8] ;  /* 0x0007f80602047981 */ /* 0x005ea2000c1e1900 */
[----:B------:R-:W2:Y:S02]  /*0f20*/  LDCU UR5, c[0x3][0x8] ;  /* 0x00c00100ff0577ac */ /* 0x000ea40008000800 */
[----:B--2---:R-:W-:-:S05]  /*0f30*/  FMUL R5, R4, UR5 ;  /* 0x0000000504057c20 */ /* 0x004fca0008400000 */
[----:B------:R3:W-:Y:S01]  /*0f40*/  STG.E desc[UR6][R2.64+0x7fc], R5 ;  /* 0x0007fc0502007986 */ /* 0x0007e2000c101906 */
[----:B------:R-:W-:Y:S05]  /*0f50*/  BRA `(.L_x_70) ;  /* 0x0000000000107947 */ /* 0x000fea0003800000 */
.L_x_68:
[----:B-1----:R-:W3:Y:S01]  /*0f60*/  LDG.E R2, desc[UR6][R4.64+0x808] ;  /* 0x0008080604027981 */ /* 0x002ee2000c1e1900 */
[----:B------:R-:W3:Y:S02]  /*0f70*/  LDCU UR5, c[0x3][0x8] ;  /* 0x00c00100ff0577ac */ /* 0x000ee40008000800 */
[----:B---3--:R-:W-:-:S05]  /*0f80*/  FMUL R3, R2, UR5 ;  /* 0x0000000502037c20 */ /* 0x008fca0008400000 */
[----:B------:R1:W-:Y:S02]  /*0f90*/  STG.E desc[UR6][R4.64+0x8], R3 ;  /* 0x0000080304007986 */ /* 0x0003e4000c101906 */
.L_x_70:
[----:B------:R-:W-:Y:S05]  /*0fa0*/  BSYNC.RECONVERGENT B0 ;  /* 0x0000000000007941 */ /* 0x000fea0003800200 */
.L_x_58:
[----:B------:R-:W-:Y:S05]  /*0fb0*/  @P1 BRA `(.L_x_71) ;  /* 0xfffffff000601947 */ /* 0x000fea000383ffff */
[----:B------:R-:W-:Y:S05]  /*0fc0*/  EXIT ;  /* 0x000000000000794d */ /* 0x000fea0003800000 */
.L_x_72:
        /* <DEDUP_REMOVED lines=11> */
.L_x_119:


//--------------------- .text._Z24calculate_inner_elementsPfS_S_ --------------------------
	.section	.text._Z24calculate_inner_elementsPfS_S_,"ax",@progbits
	.align	128
        .global         _Z24calculate_inner_elementsPfS_S_
        .type           _Z24calculate_inner_elementsPfS_S_,@function
        .size           _Z24calculate_inner_elementsPfS_S_,(.L_x_116 - _Z24calculate_inner_elementsPfS_S_)
        .other          _Z24calculate_inner_elementsPfS_S_,@"STO_CUDA_ENTRY STV_DEFAULT"
_Z24calculate_inner_elementsPfS_S_:
.text._Z24calculate_inner_elementsPfS_S_:
[----:B------:R-:W-:Y:S01]  /*0000*/  LDC R1, c[0x0][0x37c] ;  /* 0x0000df00ff017b82 */ /* 0x000fe20000000800 */
[----:B------:R-:W0:Y:S02]  /*0010*/  LDCU UR6, c[0x3][0xc] ;  /* 0x00c00180ff0677ac */ /* 0x000e240008000800 */
[----:B0-----:R-:W-:-:S06]  /*0020*/  UISETP.GE.AND UP0, UPT, UR6, 0x1, UPT ;  /* 0x000000010600788c */ /* 0x001fcc000bf06270 */
[----:B------:R-:W-:-:S13]  /*0030*/  PLOP3.LUT P0, PT, PT, PT, UP0, 0x80, 0x8 ;  /* 0x000000000008781c */ /* 0x000fda0003f0f008 */
[----:B------:R-:W-:Y:S05]  /*0040*/  @!P0 EXIT ;  /* 0x000000000000894d */ /* 0x000fea0003800000 */
[----:B------:R-:W0:Y:S01]  /*0050*/  LDC R2, c[0x3][RZ] ;  /* 0x00c00000ff027b82 */ /* 0x000e220000000800 */
[----:B------:R-:W1:Y:S01]  /*0060*/  S2R R29, SR_CTAID.Y ;  /* 0x00000000001d7919 */ /* 0x000e620000002600 */
[----:B------:R-:W2:Y:S01]  /*0070*/  LDCU UR4, c[0x0][0x360] ;  /* 0x00006c00ff0477ac */ /* 0x000ea20008000800 */
[----:B------:R-:W1:Y:S01]  /*0080*/  S2R R0, SR_TID.Y ;  /* 0x0000000000007919 */ /* 0x000e620000002200 */
[----:B------:R-:W1:Y:S01]  /*0090*/  LDCU UR5, c[0x0][0x364] ;  /* 0x00006c80ff0577ac */ /* 0x000e620008000800 */
[----:B------:R-:W2:Y:S01]  /*00a0*/  S2R R30, SR_CTAID.X ;  /* 0x00000000001e7919 */ /* 0x000ea20000002500 */
[----:B------:R-:W3:Y:S01]  /*00b0*/  LDCU.64 UR10, c[0x0][0x358] ;  /* 0x00006b00ff0a77ac */ /* 0x000ee20008000a00 */
[----:B------:R-:W2:Y:S01]  /*00c0*/  S2R R3, SR_TID.X ;  /* 0x0000000000037919 */ /* 0x000ea20000002100 */
[----:B------:R-:W-:Y:S01]  /*00d0*/  ULOP3.LUT UR9, UR6, 0x3, URZ, 0xc0, !UPT ;  /* 0x0000000306097892 */ /* 0x000fe2000f8ec0ff */
[C---:B0-----:R-:W-:Y:S01]  /*00e0*/  FADD R4, -R2.reuse, 1 ;  /* 0x3f80000002047421 */ /* 0x041fe20000000100 */
[----:B------:R-:W-:-:S04]  /*00f0*/  FADD R2, R2, 1 ;  /* 0x3f80000002027421 */ /* 0x000fc80000000000 */
[----:B------:R-:W-:Y:S02]  /*0100*/  R2UR UR7, R4 ;  /* 0x00000000040772ca */ /* 0x000fe400000e0000 */
[----:B------:R-:W-:Y:S01]  /*0110*/  R2UR UR8, R2 ;  /* 0x00000000020872ca */ /* 0x000fe200000e0000 */
[----:B-1----:R-:W-:-:S04]  /*0120*/  IMAD R29, R29, UR5, R0 ;  /* 0x000000051d1d7c24 */ /* 0x002fc8000f8e0200 */
[----:B------:R-:W-:Y:S02]  /*0130*/  IMAD R29, R29, UR6, RZ ;  /* 0x000000061d1d7c24 */ /* 0x000fe4000f8e02ff */
[----:B--2---:R-:W-:Y:S01]  /*0140*/  IMAD R30, R30, UR4, R3 ;  /* 0x000000041e1e7c24 */ /* 0x004fe2000f8e0203 */
[----:B---3--:R-:W-:-:S07]  /*0150*/  UMOV UR4, URZ ;  /* 0x000000ff00047c82 */ /* 0x008fce0008000000 */
.L_x_103:
[----:B0-----:R-:W0:Y:S01]  /*0160*/  LDCU UR6, c[0x3][0xc] ;  /* 0x00c00180ff0677ac */ /* 0x001e220008000800 */
[----:B------:R-:W-:Y:S01]  /*0170*/  MOV R3, UR4 ;  /* 0x0000000400037c02 */ /* 0x000fe20008000f00 */
[----:B------:R-:W-:Y:S01]  /*0180*/  UIADD3 UR4, UPT, UPT, UR4, 0x1, URZ ;  /* 0x0000000104047890 */ /* 0x000fe2000fffe0ff */
[----:B------:R-:W-:-:S03]  /*0190*/  UMOV UR5, URZ ;  /* 0x000000ff00057c82 */ /* 0x000fc60008000000 */
[----:B0-----:R-:W-:Y:S01]  /*01a0*/  IMAD R8, R30, UR6, R3 ;  /* 0x000000061e087c24 */ /* 0x001fe2000f8e0203 */
[----:B------:R-:W-:Y:S02]  /*01b0*/  UISETP.GE.U32.AND UP1, UPT, UR6, 0x4, UPT ;  /* 0x000000040600788c */ /* 0x000fe4000bf26070 */
[----:B------:R-:W-:Y:S01]  /*01c0*/  UISETP.NE.AND UP0, UPT, UR4, UR6, UPT ;  /* 0x000000060400728c */ /* 0x000fe2000bf05270 */
[C---:B------:R-:W-:Y:S02]  /*01d0*/  VIADD R28, R8.reuse, 0xffffffff ;  /* 0xffffffff081c7836 */ /* 0x040fe40000000000 */
[----:B------:R-:W-:-:S03]  /*01e0*/  IMAD.SHL.U32 R8, R8, 0x200, RZ ;  /* 0x0000020008087824 */ /* 0x000fc600078e00ff */
[----:B------:R-:W-:-:S04]  /*01f0*/  SHF.L.U32 R9, R28, 0x9, RZ ;  /* 0x000000091c097819 */ /* 0x000fc800000006ff */
[C---:B------:R-:W-:Y:S01]  /*0200*/  IADD3 R7, PT, PT, R9.reuse, 0x400, RZ ;  /* 0x0000040009077810 */ /* 0x040fe20007ffe0ff */
[----:B------:R-:W-:Y:S01]  /*0210*/  VIADD R6, R9, 0x201 ;  /* 0x0000020109067836 */ /* 0x000fe20000000000 */
[----:B--2---:R-:W-:Y:S06]  /*0220*/  BRA.U !UP1, `(.L_x_73) ;  /* 0x0000000909f07547 */ /* 0x004fec000b800000 */
[----:B------:R-:W0:Y:S01]  /*0230*/  LDC.64 R10, c[0x0][0x388] ;  /* 0x0000e200ff0a7b82 */ /* 0x000e220000000a00 */
[----:B------:R-:W-:Y:S01]  /*0240*/  ULOP3.LUT UR5, UR6, 0x7ffffffc, URZ, 0xc0, !UPT ;  /* 0x7ffffffc06057892 */ /* 0x000fe2000f8ec0ff */
[C---:B------:R-:W-:Y:S01]  /*0250*/  IADD3 R5, PT, PT, R29.reuse, 0x200, RZ ;  /* 0x000002001d057810 */ /* 0x040fe20007ffe0ff */
[----:B------:R-:W-:Y:S01]  /*0260*/  IMAD.IADD R4, R29, 0x1, R8 ;  /* 0x000000011d047824 */ /* 0x000fe200078e0208 */
[----:B------:R-:W1:Y:S04]  /*0270*/  LDCU UR12, c[0x3][0x4] ;  /* 0x00c00080ff0c77ac */ /* 0x000e680008000800 */
[----:B------:R-:W2:Y:S01]  /*0280*/  LDC.64 R12, c[0x0][0x390] ;  /* 0x0000e400ff0c7b82 */ /* 0x000ea20000000a00 */
[----:B------:R-:W3:Y:S01]  /*0290*/  LDCU.64 UR14, c[0x0][0x390] ;  /* 0x00007200ff0e77ac */ /* 0x000ee20008000a00 */
[----:B------:R-:W4:Y:S06]  /*02a0*/  LDCU.128 UR16, c[0x0][0x380] ;  /* 0x00007000ff1077ac */ /* 0x000f2c0008000c00 */
[----:B------:R-:W0:Y:S01]  /*02b0*/  LDC.64 R14, c[0x0][0x380] ;  /* 0x0000e000ff0e7b82 */ /* 0x000e220000000a00 */
[----:B------:R-:W-:-:S12]  /*02c0*/  UIADD3 UR6, UPT, UPT, -UR5, URZ, URZ ;  /* 0x000000ff05067290 */ /* 0x000fd8000fffe1ff */
.L_x_90:
[----:B0-----:R-:W-:Y:S01]  /*02d0*/  VIADDMNMX.U32 R0, R5, 0xfffffdff, R28, !PT ;  /* 0xfffffdff05007846 */ /* 0x001fe2000780001c */
[----:B------:R-:W-:Y:S03]  /*02e0*/  BSSY.RECONVERGENT B2, `(.L_x_74) ;  /* 0x0000028000027945 */ /* 0x000fe60003800200 */
[----:B------:R-:W-:-:S13]  /*02f0*/  ISETP.GT.U32.AND P0, PT, R0, 0x1fd, PT ;  /* 0x000001fd0000780c */ /* 0x000fda0003f04070 */
[----:B------:R-:W-:Y:S05]  /*0300*/  @P0 BRA `(.L_x_75) ;  /* 0x0000000000940947 */ /* 0x000fea0003800000 */
[C---:B------:R-:W-:Y:S01]  /*0310*/  IADD3 R3, PT, PT, R4.reuse, -0x200, RZ ;  /* 0xfffffe0004037810 */ /* 0x040fe20007ffe0ff */
[C---:B------:R-:W-:Y:S01]  /*0320*/  VIADD R17, R4.reuse, 0x200 ;  /* 0x0000020004117836 */ /* 0x040fe20000000000 */
[----:B------:R-:W-:-:S03]  /*0330*/  IADD3 R19, PT, PT, R4, -0x1, RZ ;  /* 0xffffffff04137810 */ /* 0x000fc60007ffe0ff */
[----:B0-----:R-:W-:-:S04]  /*0340*/  IMAD.WIDE.U32 R2, R3, 0x4, R10 ;  /* 0x0000000403027825 */ /* 0x001fc800078e000a */
[--C-:B------:R-:W-:Y:S02]  /*0350*/  IMAD.WIDE.U32 R16, R17, 0x4, R10.reuse ;  /* 0x0000000411107825 */ /* 0x100fe400078e000a */
[----:B------:R-:W5:Y:S02]  /*0360*/  LDG.E R2, desc[UR10][R2.64] ;  /* 0x0000000a02027981 */ /* 0x000f64000c1e1900 */
[--C-:B------:R-:W-:Y:S02]  /*0370*/  IMAD.WIDE.U32 R18, R19, 0x4, R10.reuse ;  /* 0x0000000413127825 */ /* 0x100fe400078e000a */
[----:B------:R-:W5:Y:S02]  /*0380*/  LDG.E R17, desc[UR10][R16.64] ;  /* 0x0000000a10117981 */ /* 0x000f64000c1e1900 */
[C---:B------:R-:W-:Y:S02]  /*0390*/  IMAD.WIDE.U32 R20, R4.reuse, 0x4, R10 ;  /* 0x0000000404147825 */ /* 0x040fe400078e000a */
[----:B------:R-:W3:Y:S04]  /*03a0*/  LDG.E R19, desc[UR10][R18.64] ;  /* 0x0000000a12137981 */ /* 0x000ee8000c1e1900 */
[----:B------:R-:W4:Y:S04]  /*03b0*/  LDG.E R25, desc[UR10][R20.64+0x4] ;  /* 0x0000040a14197981 */ /* 0x000f28000c1e1900 */
[----:B------:R-:W4:Y:S01]  /*03c0*/  LDG.E R27, desc[UR10][R20.64] ;  /* 0x0000000a141b7981 */ /* 0x000f22000c1e1900 */
[----:B--2---:R-:W-:-:S06]  /*03d0*/  IMAD.WIDE.U32 R22, R4, 0x4, R12 ;  /* 0x0000000404167825 */ /* 0x004fcc00078e000c */
[----:B------:R-:W2:Y:S01]  /*03e0*/  LDG.E R23, desc[UR10][R22.64] ;  /* 0x0000000a16177981 */ /* 0x000ea2000c1e1900 */
[----:B------:R-:W0:Y:S01]  /*03f0*/  MUFU.RCP R24, UR8 ;  /* 0x0000000800187d08 */ /* 0x000e220008001000 */
[----:B------:R-:W-:Y:S01]  /*0400*/  BSSY.RECONVERGENT B3, `(.L_x_76) ;  /* 0x0000013000037945 */ /* 0x000fe20003800200 */
[----:B-----5:R-:W-:-:S04]  /*0410*/  FADD R0, R2, R17 ;  /* 0x0000001102007221 */ /* 0x020fc80000000000 */
[----:B---3--:R-:W-:-:S04]  /*0420*/  FADD R0, R0, R19 ;  /* 0x0000001300007221 */ /* 0x008fc80000000000 */
[----:B----4-:R-:W-:-:S04]  /*0430*/  FADD R0, R0, R25 ;  /* 0x0000001900007221 */ /* 0x010fc80000000000 */
[----:B------:R-:W-:-:S04]  /*0440*/  FFMA R0, R27, -4, R0 ;  /* 0xc08000001b007823 */ /* 0x000fc80000000000 */
[----:B-1----:R-:W-:-:S04]  /*0450*/  FMUL R0, R0, UR12 ;  /* 0x0000000c00007c20 */ /* 0x002fc80008400000 */
[----:B------:R-:W-:Y:S01]  /*0460*/  FFMA R0, R27, 2, R0 ;  /* 0x400000001b007823 */ /* 0x000fe20000000000 */
[----:B------:R-:W-:-:S03]  /*0470*/  IMAD.U32 R17, RZ, RZ, UR8 ;  /* 0x00000008ff117e24 */ /* 0x000fc6000f8e00ff */
[----:B--2---:R-:W-:Y:S01]  /*0480*/  FFMA R3, R23, -UR7, R0 ;  /* 0x8000000717037c23 */ /* 0x004fe20008000000 */
[----:B0-----:R-:W-:-:S03]  /*0490*/  FFMA R17, R24, -R17, 1 ;  /* 0x3f80000018117423 */ /* 0x001fc60000000811 */
[----:B------:R-:W0:Y:S01]  /*04a0*/  FCHK P0, R3, UR8 ;  /* 0x0000000803007d02 */ /* 0x000e220008000000 */
[----:B------:R-:W-:-:S04]  /*04b0*/  FFMA R24, R24, R17, R24 ;  /* 0x0000001118187223 */ /* 0x000fc80000000018 */
[----:B------:R-:W-:-:S04]  /*04c0*/  FFMA R0, R3, R24, RZ ;  /* 0x0000001803007223 */ /* 0x000fc800000000ff */
[----:B------:R-:W-:-:S04]  /*04d0*/  FFMA R17, R0, -UR8, R3 ;  /* 0x8000000800117c23 */ /* 0x000fc80008000003 */
[----:B------:R-:W-:Y:S01]  /*04e0*/  FFMA R0, R24, R17, R0 ;  /* 0x0000001118007223 */ /* 0x000fe20000000000 */
[----:B0-----:R-:W-:Y:S06]  /*04f0*/  @!P0 BRA `(.L_x_77) ;  /* 0x00000000000c8947 */ /* 0x001fec0003800000 */
[----:B------:R-:W-:Y:S02]  /*0500*/  MOV R0, UR8 ;  /* 0x0000000800007c02 */ /* 0x000fe40008000f00 */
[----:B------:R-:W-:-:S07]  /*0510*/  MOV R32, 0x530 ;  /* 0x0000053000207802 */ /* 0x000fce0000000f00 */
[----:B------:R-:W-:Y:S05]  /*0520*/  CALL.REL.NOINC `($__internal_0_$__cuda_sm3x_div_rn_noftz_f32_slowpath) ;  /* 0x0000001000b47944 */ /* 0x000fea0003c00000 */
.L_x_77:
[----:B------:R-:W-:Y:S05]  /*0530*/  BSYNC.RECONVERGENT B3 ;  /* 0x0000000000037941 */ /* 0x000fea0003800200 */
.L_x_76:
[----:B------:R-:W-:-:S05]  /*0540*/  IMAD.WIDE.U32 R2, R4, 0x4, R14 ;  /* 0x0000000404027825 */ /* 0x000fca00078e000e */
[----:B------:R0:W-:Y:S02]  /*0550*/  STG.E desc[UR10][R2.64], R0 ;  /* 0x0000000002007986 */ /* 0x0001e4000c10190a */
.L_x_75:
[----:B-1-34-:R-:W-:Y:S05]  /*0560*/  BSYNC.RECONVERGENT B2 ;  /* 0x0000000000027941 */ /* 0x01afea0003800200 */
.L_x_74:
[----:B0-----:R-:W-:Y:S01]  /*0570*/  VIADD R3, R5, 0xfffffe00 ;  /* 0xfffffe0005037836 */ /* 0x001fe20000000000 */
[----:B------:R-:W-:Y:S04]  /*0580*/  BSSY.RECONVERGENT B2, `(.L_x_78) ;  /* 0x0000038000027945 */ /* 0x000fe80003800200 */
[-C--:B------:R-:W-:Y:S02]  /*0590*/  IADD3 R0, P0, PT, R9, R3.reuse, RZ ;  /* 0x0000000309007210 */ /* 0x080fe40007f1e0ff */
[----:B------:R-:W-:Y:S02]  /*05a0*/  VIMNMX.U32 R2, PT, PT, R28, R3, !PT ;  /* 0x000000031c027248 */ /* 0x000fe40007fe0000 */
[----:B------:R-:W-:Y:S02]  /*05b0*/  IADD3.X R17, PT, PT, RZ, RZ, RZ, P0, !PT ;  /* 0x000000ffff117210 */ /* 0x000fe400007fe4ff */
[----:B------:R-:W-:-:S02]  /*05c0*/  LEA R16, P1, R0, UR18, 0x2 ;  /* 0x0000001200107c11 */ /* 0x000fc4000f8210ff */
[-C--:B------:R-:W-:Y:S02]  /*05d0*/  IADD3 R19, P2, PT, R7, R3.reuse, RZ ;  /* 0x0000000307137210 */ /* 0x080fe40007f5e0ff */
[----:B------:R-:W-:Y:S02]  /*05e0*/  ISETP.GT.U32.AND P0, PT, R2, 0x1fd, PT ;  /* 0x000001fd0200780c */ /* 0x000fe40003f04070 */
[----:B------:R-:W-:Y:S01]  /*05f0*/  LEA.HI.X R17, R0, UR19, R17, 0x2, P1 ;  /* 0x0000001300117c11 */ /* 0x000fe200088f1411 */
[----:B------:R-:W-:Y:S01]  /*0600*/  IMAD.X R22, RZ, RZ, RZ, P2 ;  /* 0x000000ffff167224 */ /* 0x000fe200010e06ff */
[-C--:B------:R-:W-:Y:S02]  /*0610*/  IADD3 R2, P3, PT, R6, R3.reuse, RZ ;  /* 0x0000000306027210 */ /* 0x080fe40007f7e0ff */
[----:B------:R-:W-:Y:S02]  /*0620*/  IADD3 R0, P1, PT, R8, R3, RZ ;  /* 0x0000000308007210 */ /* 0x000fe40007f3e0ff */
[----:B------:R-:W-:-:S02]  /*0630*/  LEA R18, P2, R19, UR18, 0x2 ;  /* 0x0000001213127c11 */ /* 0x000fc4000f8410ff */
[----:B------:R-:W-:Y:S01]  /*0640*/  IADD3.X R21, PT, PT, RZ, RZ, RZ, P3, !PT ;  /* 0x000000ffff157210 */ /* 0x000fe20001ffe4ff */
[----:B------:R-:W-:Y:S01]  /*0650*/  IMAD.X R3, RZ, RZ, RZ, P1 ;  /* 0x000000ffff037224 */ /* 0x000fe200008e06ff */
[----:B------:R-:W-:Y:S02]  /*0660*/  LEA R20, P3, R2, UR18, 0x2 ;  /* 0x0000001202147c11 */ /* 0x000fe4000f8610ff */
[----:B------:R-:W-:Y:S02]  /*0670*/  SHF.L.U32 R26, R0, 0x2, RZ ;  /* 0x00000002001a7819 */ /* 0x000fe400000006ff */
[----:B------:R-:W-:Y:S02]  /*0680*/  LEA.HI.X R19, R19, UR19, R22, 0x2, P2 ;  /* 0x0000001313137c11 */ /* 0x000fe400090f1416 */
[----:B------:R-:W-:Y:S02]  /*0690*/  LEA.HI.X R21, R2, UR19, R21, 0x2, P3 ;  /* 0x0000001302157c11 */ /* 0x000fe400098f1415 */
[----:B------:R-:W-:-:S02]  /*06a0*/  IADD3 R22, P1, PT, R26, UR16, RZ ;  /* 0x000000101a167c10 */ /* 0x000fc4000ff3e0ff */
[----:B------:R-:W-:Y:S02]  /*06b0*/  IADD3 R24, P2, PT, R26, UR14, RZ ;  /* 0x0000000e1a187c10 */ /* 0x000fe4000ff5e0ff */
[----:B------:R-:W-:Y:S02]  /*06c0*/  SHF.L.U64.HI R0, R0, 0x2, R3 ;  /* 0x0000000200007819 */ /* 0x000fe40000010203 */
[----:B------:R-:W-:Y:S02]  /*06d0*/  IADD3 R26, P3, PT, R26, UR18, RZ ;  /* 0x000000121a1a7c10 */ /* 0x000fe4000ff7e0ff */
[C---:B------:R-:W-:Y:S02]  /*06e0*/  IADD3.X R23, PT, PT, R0.reuse, UR17, RZ, P1, !PT ;  /* 0x0000001100177c10 */ /* 0x040fe40008ffe4ff */
[C---:B------:R-:W-:Y:S02]  /*06f0*/  IADD3.X R25, PT, PT, R0.reuse, UR15, RZ, P2, !PT ;  /* 0x0000000f00197c10 */ /* 0x040fe400097fe4ff */
[----:B------:R-:W-:Y:S01]  /*0700*/  IADD3.X R27, PT, PT, R0, UR19, RZ, P3, !PT ;  /* 0x00000013001b7c10 */ /* 0x000fe20009ffe4ff */
[----:B------:R-:W-:Y:S06]  /*0710*/  @P0 BRA `(.L_x_79) ;  /* 0x0000000000780947 */ /* 0x000fec0003800000 */
[----:B------:R-:W-:Y:S01]  /*0720*/  IMAD.WIDE.U32 R2, R4, 0x4, R10 ;  /* 0x0000000404027825 */ /* 0x000fe200078e000a */
[----:B------:R-:W3:Y:S04]  /*0730*/  LDG.E R32, desc[UR10][R16.64+0x4] ;  /* 0x0000040a10207981 */ /* 0x000ee8000c1e1900 */
[----:B------:R-:W3:Y:S04]  /*0740*/  LDG.E R33, desc[UR10][R18.64+0x4] ;  /* 0x0000040a12217981 */ /* 0x000ee8000c1e1900 */
[----:B------:R-:W4:Y:S04]  /*0750*/  LDG.E R3, desc[UR10][R2.64] ;  /* 0x0000000a02037981 */ /* 0x000f28000c1e1900 */
[----:B------:R-:W5:Y:S04]  /*0760*/  LDG.E R34, desc[UR10][R20.64+0x4] ;  /* 0x0000040a14227981 */ /* 0x000f68000c1e1900 */
[----:B------:R-:W2:Y:S04]  /*0770*/  LDG.E R0, desc[UR10][R26.64+0x4] ;  /* 0x0000040a1a007981 */ /* 0x000ea8000c1e1900 */
[----:B------:R-:W2:Y:S01]  /*0780*/  LDG.E R31, desc[UR10][R24.64+0x4] ;  /* 0x0000040a181f7981 */ /* 0x000ea2000c1e1900 */
[----:B------:R-:W-:Y:S01]  /*0790*/  IMAD.U32 R35, RZ, RZ, UR8 ;  /* 0x00000008ff237e24 */ /* 0x000fe2000f8e00ff */
[----:B------:R-:W-:Y:S01]  /*07a0*/  BSSY.RECONVERGENT B3, `(.L_x_80) ;  /* 0x0000014000037945 */ /* 0x000fe20003800200 */
[----:B---3--:R-:W-:-:S04]  /*07b0*/  FADD R32, R32, R33 ;  /* 0x0000002120207221 */ /* 0x008fc80000000000 */
[----:B----4-:R-:W-:Y:S02]  /*07c0*/  FADD R33, R32, R3 ;  /* 0x0000000320217221 */ /* 0x010fe40000000000 */
[----:B------:R-:W0:Y:S02]  /*07d0*/  MUFU.RCP R32, UR8 ;  /* 0x0000000800207d08 */ /* 0x000e240008001000 */
[----:B-----5:R-:W-:-:S04]  /*07e0*/  FADD R33, R33, R34 ;  /* 0x0000002221217221 */ /* 0x020fc80000000000 */
[----:B--2---:R-:W-:-:S04]  /*07f0*/  FFMA R33, R0, -4, R33 ;  /* 0xc080000000217823 */ /* 0x004fc80000000021 */
[----:B------:R-:W-:-:S04]  /*0800*/  FMUL R33, R33, UR12 ;  /* 0x0000000c21217c20 */ /* 0x000fc80008400000 */
[----:B------:R-:W-:Y:S01]  /*0810*/  FFMA R0, R0, 2, R33 ;  /* 0x4000000000007823 */ /* 0x000fe20000000021 */
[----:B0-----:R-:W-:-:S03]  /*0820*/  FFMA R3, R32, -R35, 1 ;  /* 0x3f80000020037423 */ /* 0x001fc60000000823 */
[----:B------:R-:W-:Y:S01]  /*0830*/  FFMA R34, R31, -UR7, R0 ;  /* 0x800000071f227c23 */ /* 0x000fe20008000000 */
[----:B------:R-:W-:-:S03]  /*0840*/  FFMA R0, R32, R3, R32 ;  /* 0x0000000320007223 */ /* 0x000fc60000000020 */
[----:B------:R-:W0:Y:S01]  /*0850*/  FCHK P0, R34, UR8 ;  /* 0x0000000822007d02 */ /* 0x000e220008000000 */
[----:B------:R-:W-:-:S04]  /*0860*/  FFMA R3, R0, R34, RZ ;  /* 0x0000002200037223 */ /* 0x000fc800000000ff */
[----:B------:R-:W-:-:S04]  /*0870*/  FFMA R2, R3, -UR8, R34 ;  /* 0x8000000803027c23 */ /* 0x000fc80008000022 */
[----:B------:R-:W-:Y:S01]  /*0880*/  FFMA R0, R0, R2, R3 ;  /* 0x0000000200007223 */ /* 0x000fe20000000003 */
[----:B0-----:R-:W-:Y:S06]  /*0890*/  @!P0 BRA `(.L_x_81) ;  /* 0x0000000000108947 */ /* 0x001fec0003800000 */
[----:B------:R-:W-:Y:S01]  /*08a0*/  MOV R3, R34 ;  /* 0x0000002200037202 */ /* 0x000fe20000000f00 */
[----:B------:R-:W-:Y:S01]  /*08b0*/  IMAD.U32 R0, RZ, RZ, UR8 ;  /* 0x00000008ff007e24 */ /* 0x000fe2000f8e00ff */
[----:B------:R-:W-:-:S07]  /*08c0*/  MOV R32, 0x8e0 ;  /* 0x000008e000207802 */ /* 0x000fce0000000f00 */
[----:B------:R-:W-:Y:S05]  /*08d0*/  CALL.REL.NOINC `($__internal_0_$__cuda_sm3x_div_rn_noftz_f32_slowpath) ;  /* 0x0000000c00c87944 */ /* 0x000fea0003c00000 */
.L_x_81:
[----:B------:R-:W-:Y:S05]  /*08e0*/  BSYNC.RECONVERGENT B3 ;  /* 0x0000000000037941 */ /* 0x000fea0003800200 */
.L_x_80:
[----:B------:R0:W-:Y:S02]  /*08f0*/  STG.E desc[UR10][R22.64+0x4], R0 ;  /* 0x0000040016007986 */ /* 0x0001e4000c10190a */
.L_x_79:
[----:B------:R-:W-:Y:S05]  /*0900*/  BSYNC.RECONVERGENT B2 ;  /* 0x0000000000027941 */ /* 0x000fea0003800200 */
.L_x_78:
[----:B------:R-:W-:Y:S01]  /*0910*/  ISETP.GT.U32.AND P0, PT, R28, 0x1fd, PT ;  /* 0x000001fd1c00780c */ /* 0x000fe20003f04070 */
[----:B------:R-:W-:Y:S01]  /*0920*/  BSSY.RECONVERGENT B2, `(.L_x_82) ;  /* 0x0000023000027945 */ /* 0x000fe20003800200 */
[----:B0-----:R-:W-:-:S04]  /*0930*/  IADD3 R0, PT, PT, R5, -0x1fe, RZ ;  /* 0xfffffe0205007810 */ /* 0x001fc80007ffe0ff */
[----:B------:R-:W-:-:S13]  /*0940*/  ISETP.GT.U32.OR P1, PT, R0, 0x1fe, P0 ;  /* 0x000001fe0000780c */ /* 0x000fda0000724470 */
[----:B------:R-:W-:Y:S05]  /*0950*/  @P1 BRA `(.L_x_83) ;  /* 0x00000000007c1947 */ /* 0x000fea0003800000 */
[----:B------:R-:W-:Y:S01]  /*0960*/  VIADD R3, R4, 0x1 ;  /* 0x0000000104037836 */ /* 0x000fe20000000000 */
[----:B------:R-:W3:Y:S03]  /*0970*/  LDG.E R32, desc[UR10][R16.64+0x8] ;  /* 0x0000080a10207981 */ /* 0x000ee6000c1e1900 */
[----:B------:R-:W-:Y:S01]  /*0980*/  IMAD.WIDE.U32 R2, R3, 0x4, R10 ;  /* 0x0000000403027825 */ /* 0x000fe200078e000a */
[----:B------:R-:W3:Y:S04]  /*0990*/  LDG.E R33, desc[UR10][R18.64+0x8] ;  /* 0x0000080a12217981 */ /* 0x000ee8000c1e1900 */
[----:B------:R-:W4:Y:S04]  /*09a0*/  LDG.E R34, desc[UR10][R20.64+0x8] ;  /* 0x0000080a14227981 */ /* 0x000f28000c1e1900 */
[----:B------:R-:W5:Y:S04]  /*09b0*/  LDG.E R3, desc[UR10][R2.64] ;  /* 0x0000000a02037981 */ /* 0x000f68000c1e1900 */
[----:B------:R-:W2:Y:S04]  /*09c0*/  LDG.E R0, desc[UR10][R26.64+0x8] ;  /* 0x0000080a1a007981 */ /* 0x000ea8000c1e1900 */
[----:B------:R-:W2:Y:S01]  /*09d0*/  LDG.E R31, desc[UR10][R24.64+0x8] ;  /* 0x0000080a181f7981 */ /* 0x000ea2000c1e1900 */
[----:B------:R-:W-:Y:S01]  /*09e0*/  MOV R35, UR8 ;  /* 0x0000000800237c02 */ /* 0x000fe20008000f00 */
[----:B------:R-:W-:Y:S01]  /*09f0*/  BSSY.RECONVERGENT B3, `(.L_x_84) ;  /* 0x0000014000037945 */ /* 0x000fe20003800200 */
[----:B---3--:R-:W-:-:S04]  /*0a00*/  FADD R32, R32, R33 ;  /* 0x0000002120207221 */ /* 0x008fc80000000000 */
[----:B-----5:R-:W-:-:S04]  /*0a10*/  FADD R33, R32, R3 ;  /* 0x0000000320217221 */ /* 0x020fc80000000000 */
[----:B----4-:R-:W-:Y:S01]  /*0a20*/  FADD R33, R33, R34 ;  /* 0x0000002221217221 */ /* 0x010fe20000000000 */
[----:B------:R-:W0:Y:S03]  /*0a30*/  MUFU.RCP R32, UR8 ;  /* 0x0000000800207d08 */ /* 0x000e260008001000 */
[----:B--2---:R-:W-:-:S04]  /*0a40*/  FFMA R33, R0, -4, R33 ;  /* 0xc080000000217823 */ /* 0x004fc80000000021 */
[----:B------:R-:W-:-:S04]  /*0a50*/  FMUL R33, R33, UR12 ;  /* 0x0000000c21217c20 */ /* 0x000fc80008400000 */
[----:B------:R-:W-:-:S04]  /*0a60*/  FFMA R0, R0, 2, R33 ;  /* 0x4000000000007823 */ /* 0x000fc80000000021 */
[----:B------:R-:W-:Y:S01]  /*0a70*/  FFMA R34, R31, -UR7, R0 ;  /* 0x800000071f227c23 */ /* 0x000fe20008000000 */
[----:B0-----:R-:W-:-:S03]  /*0a80*/  FFMA R3, R32, -R35, 1 ;  /* 0x3f80000020037423 */ /* 0x001fc60000000823 */
[----:B------:R-:W0:Y:S01]  /*0a90*/  FCHK P1, R34, UR8 ;  /* 0x0000000822007d02 */ /* 0x000e220008020000 */
[----:B------:R-:W-:-:S04]  /*0aa0*/  FFMA R0, R32, R3, R32 ;  /* 0x0000000320007223 */ /* 0x000fc80000000020 */
[----:B------:R-:W-:-:S04]  /*0ab0*/  FFMA R3, R0, R34, RZ ;  /* 0x0000002200037223 */ /* 0x000fc800000000ff */
[----:B------:R-:W-:-:S04]  /*0ac0*/  FFMA R2, R3, -UR8, R34 ;  /* 0x8000000803027c23 */ /* 0x000fc80008000022 */
[----:B------:R-:W-:Y:S01]  /*0ad0*/  FFMA R0, R0, R2, R3 ;  /* 0x0000000200007223 */ /* 0x000fe20000000003 */
[----:B0-----:R-:W-:Y:S06]  /*0ae0*/  @!P1 BRA `(.L_x_85) ;  /* 0x0000000000109947 */ /* 0x001fec0003800000 */
[----:B------:R-:W-:Y:S01]  /*0af0*/  IMAD.MOV.U32 R3, RZ, RZ, R34 ;  /* 0x000000ffff037224 */ /* 0x000fe200078e0022 */
[----:B------:R-:W-:Y:S02]  /*0b00*/  MOV R0, UR8 ;  /* 0x0000000800007c02 */ /* 0x000fe40008000f00 */
[----:B------:R-:W-:-:S07]  /*0b10*/  MOV R32, 0xb30 ;  /* 0x00000b3000207802 */ /* 0x000fce0000000f00 */
[----:B------:R-:W-:Y:S05]  /*0b20*/  CALL.REL.NOINC `($__internal_0_$__cuda_sm3x_div_rn_noftz_f32_slowpath) ;  /* 0x0000000c00347944 */ /* 0x000fea0003c00000 */
.L_x_85:
[----:B------:R-:W-:Y:S05]  /*0b30*/  BSYNC.RECONVERGENT B3 ;  /* 0x0000000000037941 */ /* 0x000fea0003800200 */
.L_x_84:
[----:B------:R0:W-:Y:S02]  /*0b40*/  STG.E desc[UR10][R22.64+0x8], R0 ;  /* 0x0000080016007986 */ /* 0x0001e4000c10190a */
.L_x_83:
[----:B------:R-:W-:Y:S05]  /*0b50*/  BSYNC.RECONVERGENT B2 ;  /* 0x0000000000027941 */ /* 0x000fea0003800200 */
.L_x_82:
[----:B0-----:R-:W-:Y:S01]  /*0b60*/  VIADD R0, R5, 0xfffffe03 ;  /* 0xfffffe0305007836 */ /* 0x001fe20000000000 */
[----:B------:R-:W-:Y:S04]  /*0b70*/  BSSY.RECONVERGENT B2, `(.L_x_86) ;  /* 0x0000022000027945 */ /* 0x000fe80003800200 */
[----:B------:R-:W-:-:S13]  /*0b80*/  ISETP.GT.U32.OR P0, PT, R0, 0x1fe, P0 ;  /* 0x000001fe0000780c */ /* 0x000fda0000704470 */
[----:B------:R-:W-:Y:S05]  /*0b90*/  @P0 BRA `(.L_x_87) ;  /* 0x00000000007c0947 */ /* 0x000fea0003800000 */
[----:B------:R-:W-:Y:S01]  /*0ba0*/  IADD3 R3, PT, PT, R4, 0x2, RZ ;  /* 0x0000000204037810 */ /* 0x000fe20007ffe0ff */
[----:B------:R-:W3:Y:S04]  /*0bb0*/  LDG.E R16, desc[UR10][R16.64+0xc] ;  /* 0x00000c0a10107981 */ /* 0x000ee8000c1e1900 */
[----:B------:R-:W-:Y:S01]  /*0bc0*/  IMAD.WIDE.U32 R2, R3, 0x4, R10 ;  /* 0x0000000403027825 */ /* 0x000fe200078e000a */
[----:B------:R-:W3:Y:S04]  /*0bd0*/  LDG.E R19, desc[UR10][R18.64+0xc] ;  /* 0x00000c0a12137981 */ /* 0x000ee8000c1e1900 */
[----:B------:R-:W4:Y:S04]  /*0be0*/  LDG.E R21, desc[UR10][R20.64+0xc] ;  /* 0x00000c0a14157981 */ /* 0x000f28000c1e1900 */
[----:B------:R-:W5:Y:S04]  /*0bf0*/  LDG.E R3, desc[UR10][R2.64] ;  /* 0x0000000a02037981 */ /* 0x000f68000c1e1900 */
[----:B------:R-:W2:Y:S04]  /*0c00*/  LDG.E R27, desc[UR10][R26.64+0xc] ;  /* 0x00000c0a1a1b7981 */ /* 0x000ea8000c1e1900 */
[----:B------:R-:W2:Y:S01]  /*0c10*/  LDG.E R25, desc[UR10][R24.64+0xc] ;  /* 0x00000c0a18197981 */ /* 0x000ea2000c1e1900 */
[----:B------:R-:W0:Y:S01]  /*0c20*/  MUFU.RCP R31, UR8 ;  /* 0x00000008001f7d08 */ /* 0x000e220008001000 */
[----:B------:R-:W-:Y:S01]  /*0c30*/  BSSY.RECONVERGENT B3, `(.L_x_88) ;  /* 0x0000014000037945 */ /* 0x000fe20003800200 */
[----:B---3--:R-:W-:-:S04]  /*0c40*/  FADD R0, R16, R19 ;  /* 0x0000001310007221 */ /* 0x008fc80000000000 */
[----:B-----5:R-:W-:-:S04]  /*0c50*/  FADD R0, R0, R3 ;  /* 0x0000000300007221 */ /* 0x020fc80000000000 */
[----:B----4-:R-:W-:-:S04]  /*0c60*/  FADD R0, R0, R21 ;  /* 0x0000001500007221 */ /* 0x010fc80000000000 */
[----:B--2---:R-:W-:Y:S01]  /*0c70*/  FFMA R0, R27, -4, R0 ;  /* 0xc08000001b007823 */ /* 0x004fe20000000000 */
[----:B------:R-:W-:-:S03]  /*0c80*/  IMAD.U32 R16, RZ, RZ, UR8 ;  /* 0x00000008ff107e24 */ /* 0x000fc6000f8e00ff */
[----:B------:R-:W-:Y:S01]  /*0c90*/  FMUL R0, R0, UR12 ;  /* 0x0000000c00007c20 */ /* 0x000fe20008400000 */
[----:B0-----:R-:W-:-:S03]  /*0ca0*/  FFMA R2, R31, -R16, 1 ;  /* 0x3f8000001f027423 */ /* 0x001fc60000000810 */
[----:B------:R-:W-:-:S04]  /*0cb0*/  FFMA R0, R27, 2, R0 ;  /* 0x400000001b007823 */ /* 0x000fc80000000000 */
[----:B------:R-:W-:-:S04]  /*0cc0*/  FFMA R16, R25, -UR7, R0 ;  /* 0x8000000719107c23 */ /* 0x000fc80008000000 */
[----:B------:R-:W0:Y:S01]  /*0cd0*/  FCHK P0, R16, UR8 ;  /* 0x0000000810007d02 */ /* 0x000e220008000000 */
[----:B------:R-:W-:-:S04]  /*0ce0*/  FFMA R0, R31, R2, R31 ;  /* 0x000000021f007223 */ /* 0x000fc8000000001f */
        /* <DEDUP_REMOVED lines=8> */
.L_x_89:
[----:B------:R-:W-:Y:S05]  /*0d70*/  BSYNC.RECONVERGENT B3 ;  /* 0x0000000000037941 */ /* 0x000fea0003800200 */
.L_x_88:
[----:B------:R0:W-:Y:S02]  /*0d80*/  STG.E desc[UR10][R22.64+0xc], R0 ;  /* 0x00000c0016007986 */ /* 0x0001e4000c10190a */
.L_x_87:
[----:B------:R-:W-:Y:S05]  /*0d90*/  BSYNC.RECONVERGENT B2 ;  /* 0x0000000000027941 */ /* 0x000fea0003800200 */
.L_x_86:
[----:B------:R-:W-:Y:S01]  /*0da0*/  UIADD3 UR6, UPT, UPT, UR6, 0x4, URZ ;  /* 0x0000000406067890 */ /* 0x000fe2000fffe0ff */
[----:B------:R-:W-:Y:S01]  /*0db0*/  IADD3 R5, PT, PT, R5, 0x4, RZ ;  /* 0x0000000405057810 */ /* 0x000fe20007ffe0ff */
[----:B------:R-:W-:Y:S02]  /*0dc0*/  VIADD R4, R4, 0x4 ;  /* 0x0000000404047836 */ /* 0x000fe40000000000 */
[----:B------:R-:W-:-:S09]  /*0dd0*/  UISETP.NE.AND UP1, UPT, UR6, URZ, UPT ;  /* 0x000000ff0600728c */ /* 0x000fd2000bf25270 */
[----:B------:R-:W-:Y:S05]  /*0de0*/  BRA.U UP1, `(.L_x_90) ;  /* 0xfffffff501387547 */ /* 0x000fea000b83ffff */
.L_x_73:
[----:B------:R-:W-:-:S09]  /*0df0*/  UISETP.NE.AND UP1, UPT, UR9, URZ, UPT ;  /* 0x000000ff0900728c */ /* 0x000fd2000bf25270 */
[----:B------:R-:W-:Y:S05]  /*0e00*/  BRA.U !UP1, `(.L_x_91) ;  /* 0x0000000909747547 */ /* 0x000fea000b800000 */
[----:B------:R-:W-:Y:S01]  /*0e10*/  IADD3 R11, PT, PT, R29, UR5, RZ ;  /* 0x000000051d0b7c10 */ /* 0x000fe2000fffe0ff */
[----:B------:R-:W-:Y:S03]  /*0e20*/  BSSY.RECONVERGENT B2, `(.L_x_92) ;  /* 0x0000030000027945 */ /* 0x000fe60003800200 */
[----:B------:R-:W-:-:S04]  /*0e30*/  IADD3 R19, PT, PT, R11, -0x1, RZ ;  /* 0xffffffff0b137810 */ /* 0x000fc80007ffe0ff */
[----:B0-----:R-:W-:-:S04]  /*0e40*/  VIMNMX.U32 R0, PT, PT, R28, R19, !PT ;  /* 0x000000131c007248 */ /* 0x001fc80007fe0000 */
[----:B------:R-:W-:-:S13]  /*0e50*/  ISETP.GT.U32.AND P0, PT, R0, 0x1fd, PT ;  /* 0x000001fd0000780c */ /* 0x000fda0003f04070 */
[----:B------:R-:W-:Y:S05]  /*0e60*/  @P0 BRA `(.L_x_93) ;  /* 0x0000000000ac0947 */ /* 0x000fea0003800000 */
[----:B------:R-:W0:Y:S01]  /*0e70*/  LDC.64 R2, c[0x0][0x388] ;  /* 0x0000e200ff027b82 */ /* 0x000e220000000a00 */
[--C-:B------:R-:W-:Y:S01]  /*0e80*/  IMAD.IADD R15, R9, 0x1, R11.reuse ;  /* 0x00000001090f7824 */ /* 0x100fe200078e020b */
[C---:B------:R-:W-:Y:S01]  /*0e90*/  IADD3 R19, PT, PT, R8.reuse, R19, RZ ;  /* 0x0000001308137210 */ /* 0x040fe20007ffe0ff */
[----:B------:R-:W-:Y:S01]  /*0ea0*/  IMAD.IADD R4, R8, 0x1, R11 ;  /* 0x0000000108047824 */ /* 0x000fe200078e020b */
[----:B------:R-:W1:Y:S02]  /*0eb0*/  LDCU UR6, c[0x3][0x4] ;  /* 0x00c00080ff0677ac */ /* 0x000e640008000800 */
[C---:B------:R-:W-:Y:S02]  /*0ec0*/  IADD3 R17, PT, PT, R15.reuse, 0x400, RZ ;  /* 0x000004000f117810 */ /* 0x040fe40007ffe0ff */
[----:B--2---:R-:W2:Y:S01]  /*0ed0*/  LDC.64 R12, c[0x0][0x390] ;  /* 0x0000e400ff0c7b82 */ /* 0x004ea20000000a00 */
[----:B0-----:R-:W-:-:S04]  /*0ee0*/  IMAD.WIDE.U32 R14, R15, 0x4, R2 ;  /* 0x000000040f0e7825 */ /* 0x001fc800078e0002 */
[--C-:B------:R-:W-:Y:S02]  /*0ef0*/  IMAD.WIDE.U32 R16, R17, 0x4, R2.reuse ;  /* 0x0000000411107825 */ /* 0x100fe400078e0002 */
[----:B------:R0:W3:Y:S02]  /*0f00*/  LDG.E R14, desc[UR10][R14.64] ;  /* 0x0000000a0e0e7981 */ /* 0x0000e4000c1e1900 */
[--C-:B------:R-:W-:Y:S02]  /*0f10*/  IMAD.WIDE.U32 R18, R19, 0x4, R2.reuse ;  /* 0x0000000413127825 */ /* 0x100fe400078e0002 */
[----:B------:R-:W3:Y:S02]  /*0f20*/  LDG.E R17, desc[UR10][R16.64] ;  /* 0x0000000a10117981 */ /* 0x000ee4000c1e1900 */
[C---:B------:R-:W-:Y:S02]  /*0f30*/  IMAD.WIDE.U32 R2, R4.reuse, 0x4, R2 ;  /* 0x0000000404027825 */ /* 0x040fe400078e0002 */
[----:B------:R-:W4:Y:S04]  /*0f40*/  LDG.E R19, desc[UR10][R18.64] ;  /* 0x0000000a12137981 */ /* 0x000f28000c1e1900 */
[----:B------:R-:W5:Y:S04]  /*0f50*/  LDG.E R5, desc[UR10][R2.64+0x4] ;  /* 0x0000040a02057981 */ /* 0x000f68000c1e1900 */
[----:B------:R1:W5:Y:S01]  /*0f60*/  LDG.E R0, desc[UR10][R2.64] ;  /* 0x0000000a02007981 */ /* 0x000362000c1e1900 */
[----:B--2---:R-:W-:-:S06]  /*0f70*/  IMAD.WIDE.U32 R12, R4, 0x4, R12 ;  /* 0x00000004040c7825 */ /* 0x004fcc00078e000c */
[----:B------:R-:W2:Y:S01]  /*0f80*/  LDG.E R12, desc[UR10][R12.64] ;  /* 0x0000000a0c0c7981 */ /* 0x000ea2000c1e1900 */
[----:B------:R-:W1:Y:S01]  /*0f90*/  MUFU.RCP R10, UR8 ;  /* 0x00000008000a7d08 */ /* 0x000e620008001000 */
[----:B0-----:R-:W-:Y:S01]  /*0fa0*/  MOV R15, UR8 ;  /* 0x00000008000f7c02 */ /* 0x001fe20008000f00 */
[----:B------:R-:W-:Y:S04]  /*0fb0*/  BSSY.RECONVERGENT B3, `(.L_x_94) ;  /* 0x0000013000037945 */ /* 0x000fe80003800200 */
[----:B-1----:R-:W-:Y:S01]  /*0fc0*/  FFMA R3, R10, -R15, 1 ;  /* 0x3f8000000a037423 */ /* 0x002fe2000000080f */
[----:B---3--:R-:W-:-:S04]  /*0fd0*/  FADD R14, R14, R17 ;  /* 0x000000110e0e7221 */ /* 0x008fc80000000000 */
[----:B----4-:R-:W-:-:S04]  /*0fe0*/  FADD R14, R14, R19 ;  /* 0x000000130e0e7221 */ /* 0x010fc80000000000 */
[----:B-----5:R-:W-:-:S04]  /*0ff0*/  FADD R5, R14, R5 ;  /* 0x000000050e057221 */ /* 0x020fc80000000000 */
[----:B------:R-:W-:-:S04]  /*1000*/  FFMA R5, R0, -4, R5 ;  /* 0xc080000000057823 */ /* 0x000fc80000000005 */
[----:B------:R-:W-:-:S04]  /*1010*/  FMUL R5, R5, UR6 ;  /* 0x0000000605057c20 */ /* 0x000fc80008400000 */
[----:B------:R-:W-:Y:S01]  /*1020*/  FFMA R5, R0, 2, R5 ;  /* 0x4000000000057823 */ /* 0x000fe20000000005 */
[----:B------:R-:W-:-:S03]  /*1030*/  FFMA R0, R10, R3, R10 ;  /* 0x000000030a007223 */ /* 0x000fc6000000000a */
[----:B--2---:R-:W-:-:S04]  /*1040*/  FFMA R12, R12, -UR7, R5 ;  /* 0x800000070c0c7c23 */ /* 0x004fc80008000005 */
        /* <DEDUP_REMOVED lines=9> */
.L_x_95:
[----:B------:R-:W-:Y:S05]  /*10e0*/  BSYNC.RECONVERGENT B3 ;  /* 0x0000000000037941 */ /* 0x000fea0003800200 */
.L_x_94:
[----:B------:R-:W0:Y:S02]  /*10f0*/  LDC.64 R2, c[0x0][0x380] ;  /* 0x0000e000ff027b82 */ /* 0x000e240000000a00 */
[----:B0-----:R-:W-:-:S05]  /*1100*/  IMAD.WIDE.U32 R4, R4, 0x4, R2 ;  /* 0x0000000404047825 */ /* 0x001fca00078e0002 */
[----:B------:R0:W-:Y:S02]  /*1110*/  STG.E desc[UR10][R4.64], R0 ;  /* 0x0000000004007986 */ /* 0x0001e4000c10190a */
.L_x_93:
[----:B------:R-:W-:Y:S05]  /*1120*/  BSYNC.RECONVERGENT B2 ;  /* 0x0000000000027941 */ /* 0x000fea0003800200 */
.L_x_92:
[----:B------:R-:W-:-:S09]  /*1130*/  UISETP.NE.AND UP1, UPT, UR9, 0x1, UPT ;  /* 0x000000010900788c */ /* 0x000fd2000bf25270 */
[----:B------:R-:W-:Y:S05]  /*1140*/  BRA.U !UP1, `(.L_x_91) ;  /* 0x0000000509a47547 */ /* 0x000fea000b800000 */
[----:B------:R-:W1:Y:S01]  /*1150*/  LDCU.128 UR12, c[0x0][0x380] ;  /* 0x00007000ff0c77ac */ /* 0x000e620008000c00 */
[----:B0-----:R-:W-:Y:S01]  /*1160*/  IADD3 R5, P0, PT, R29, UR5, RZ ;  /* 0x000000051d057c10 */ /* 0x001fe2000ff1e0ff */
[----:B------:R-:W-:Y:S01]  /*1170*/  BSSY.RECONVERGENT B2, `(.L_x_96) ;  /* 0x000003d000027945 */ /* 0x000fe20003800200 */
[----:B------:R-:W-:Y:S01]  /*1180*/  VIMNMX.U32 R0, PT, PT, R28, R11, !PT ;  /* 0x0000000b1c007248 */ /* 0x000fe20007fe0000 */
[----:B------:R-:W0:Y:S01]  /*1190*/  LDCU.64 UR16, c[0x0][0x390] ;  /* 0x00007200ff1077ac */ /* 0x000e220008000a00 */
[-C--:B------:R-:W-:Y:S02]  /*11a0*/  IADD3 R9, P1, PT, R9, R5.reuse, RZ ;  /* 0x0000000509097210 */ /* 0x080fe40007f3e0ff */
[----:B------:R-:W-:Y:S02]  /*11b0*/  IADD3.X R10, PT, PT, RZ, RZ, RZ, P0, !PT ;  /* 0x000000ffff0a7210 */ /* 0x000fe400007fe4ff */
[----:B------:R-:W-:Y:S02]  /*11c0*/  IADD3 R7, P2, PT, R7, R5, RZ ;  /* 0x0000000507077210 */ /* 0x000fe40007f5e0ff */
[----:B------:R-:W-:-:S02]  /*11d0*/  IADD3.X R2, PT, PT, RZ, R10, RZ, P1, !PT ;  /* 0x0000000aff027210 */ /* 0x000fc40000ffe4ff */
[----:B------:R-:W-:Y:S01]  /*11e0*/  ISETP.GT.U32.AND P0, PT, R0, 0x1fd, PT ;  /* 0x000001fd0000780c */ /* 0x000fe20003f04070 */
[----:B------:R-:W-:Y:S01]  /*11f0*/  IMAD.X R4, RZ, RZ, R10, P2 ;  /* 0x000000ffff047224 */ /* 0x000fe200010e060a */
[----:B------:R-:W-:Y:S02]  /*1200*/  IADD3 R0, P3, PT, R8, R5, RZ ;  /* 0x0000000508007210 */ /* 0x000fe40007f7e0ff */
[----:B-1----:R-:W-:Y:S02]  /*1210*/  LEA R20, P1, R9, UR14, 0x2 ;  /* 0x0000000e09147c11 */ /* 0x002fe4000f8210ff */
[----:B------:R-:W-:Y:S02]  /*1220*/  LEA R18, P2, R7, UR14, 0x2 ;  /* 0x0000000e07127c11 */ /* 0x000fe4000f8410ff */
[----:B------:R-:W-:Y:S02]  /*1230*/  LEA.HI.X R21, R9, UR15, R2, 0x2, P1 ;  /* 0x0000000f09157c11 */ /* 0x000fe400088f1402 */
[----:B------:R-:W-:-:S02]  /*1240*/  IADD3.X R3, PT, PT, RZ, R10, RZ, P3, !PT ;  /* 0x0000000aff037210 */ /* 0x000fc40001ffe4ff */
[----:B------:R-:W-:Y:S02]  /*1250*/  IADD3 R2, P1, PT, R6, R5, RZ ;  /* 0x0000000506027210 */ /* 0x000fe40007f3e0ff */
[C---:B--2---:R-:W-:Y:S02]  /*1260*/  SHF.L.U32 R12, R0.reuse, 0x2, RZ ;  /* 0x00000002000c7819 */ /* 0x044fe400000006ff */
[----:B------:R-:W-:Y:S02]  /*1270*/  LEA.HI.X R19, R7, UR15, R4, 0x2, P2 ;  /* 0x0000000f07137c11 */ /* 0x000fe400090f1404 */
[----:B------:R-:W-:Y:S01]  /*1280*/  SHF.L.U64.HI R0, R0, 0x2, R3 ;  /* 0x0000000200007819 */ /* 0x000fe20000010203 */
[----:B------:R-:W-:Y:S01]  /*1290*/  IMAD.X R3, RZ, RZ, R10, P1 ;  /* 0x000000ffff037224 */ /* 0x000fe200008e060a */
[C---:B------:R-:W-:Y:S02]  /*12a0*/  IADD3 R14, P2, PT, R12.reuse, UR12, RZ ;  /* 0x0000000c0c0e7c10 */ /* 0x040fe4000ff5e0ff */
[----:B------:R-:W-:-:S02]  /*12b0*/  IADD3 R4, P4, PT, R12, UR14, RZ ;  /* 0x0000000e0c047c10 */ /* 0x000fc4000ff9e0ff */
[----:B------:R-:W-:Y:S02]  /*12c0*/  LEA R16, P1, R2, UR14, 0x2 ;  /* 0x0000000e02107c11 */ /* 0x000fe4000f8210ff */
[----:B0-----:R-:W-:Y:S02]  /*12d0*/  IADD3 R12, P3, PT, R12, UR16, RZ ;  /* 0x000000100c0c7c10 */ /* 0x001fe4000ff7e0ff */
[----:B------:R-:W-:Y:S02]  /*12e0*/  LEA.HI.X R17, R2, UR15, R3, 0x2, P1 ;  /* 0x0000000f02117c11 */ /* 0x000fe400088f1403 */
[C---:B------:R-:W-:Y:S02]  /*12f0*/  IADD3.X R15, PT, PT, R0.reuse, UR13, RZ, P2, !PT ;  /* 0x0000000d000f7c10 */ /* 0x040fe400097fe4ff */
[C---:B------:R-:W-:Y:S02]  /*1300*/  IADD3.X R5, PT, PT, R0.reuse, UR15, RZ, P4, !PT ;  /* 0x0000000f00057c10 */ /* 0x040fe4000a7fe4ff */
[----:B------:R-:W-:Y:S01]  /*1310*/  IADD3.X R13, PT, PT, R0, UR17, RZ, P3, !PT ;  /* 0x00000011000d7c10 */ /* 0x000fe20009ffe4ff */
[----:B------:R-:W-:Y:S06]  /*1320*/  @P0 BRA `(.L_x_97) ;  /* 0x0000000000840947 */ /* 0x000fec0003800000 */
[----:B------:R-:W0:Y:S01]  /*1330*/  LDC.64 R2, c[0x0][0x388] ;  /* 0x0000e200ff027b82 */ /* 0x000e220000000a00 */
[----:B------:R-:W-:Y:S01]  /*1340*/  IADD3 R7, PT, PT, R8, R11, RZ ;  /* 0x0000000b08077210 */ /* 0x000fe20007ffe0ff */
[----:B------:R-:W2:Y:S01]  /*1350*/  LDG.E R0, desc[UR10][R20.64+0x4] ;  /* 0x0000040a14007981 */ /* 0x000ea2000c1e1900 */
[----:B------:R-:W1:Y:S03]  /*1360*/  LDCU UR5, c[0x3][0x4] ;  /* 0x00c00080ff0577ac */ /* 0x000e660008000800 */
[----:B------:R-:W3:Y:S04]  /*1370*/  LDG.E R9, desc[UR10][R16.64+0x4] ;  /* 0x0000040a10097981 */ /* 0x000ee8000c1e1900 */
[----:B------:R-:W4:Y:S04]  /*1380*/  LDG.E R23, desc[UR10][R4.64+0x4] ;  /* 0x0000040a04177981 */ /* 0x000f28000c1e1900 */
[----:B------:R-:W5:Y:S01]  /*1390*/  LDG.E R25, desc[UR10][R12.64+0x4] ;  /* 0x0000040a0c197981 */ /* 0x000f62000c1e1900 */
[----:B0-----:R-:W-:-:S03]  /*13a0*/  IMAD.WIDE.U32 R2, R7, 0x4, R2 ;  /* 0x0000000407027825 */ /* 0x001fc600078e0002 */
[----:B------:R-:W2:Y:S04]  /*13b0*/  LDG.E R7, desc[UR10][R18.64+0x4] ;  /* 0x0000040a12077981 */ /* 0x000ea8000c1e1900 */
[----:B------:R-:W3:Y:S01]  /*13c0*/  LDG.E R3, desc[UR10][R2.64] ;  /* 0x0000000a02037981 */ /* 0x000ee2000c1e1900 */
[----:B------:R-:W-:Y:S01]  /*13d0*/  MOV R8, UR8 ;  /* 0x0000000800087c02 */ /* 0x000fe20008000f00 */
[----:B------:R-:W-:Y:S01]  /*13e0*/  BSSY.RECONVERGENT B3, `(.L_x_98) ;  /* 0x0000014000037945 */ /* 0x000fe20003800200 */
[----:B--2---:R-:W-:Y:S02]  /*13f0*/  FADD R0, R0, R7 ;  /* 0x0000000700007221 */ /* 0x004fe40000000000 */
[----:B------:R-:W0:Y:S02]  /*1400*/  MUFU.RCP R7, UR8 ;  /* 0x0000000800077d08 */ /* 0x000e240008001000 */
[----:B---3--:R-:W-:-:S04]  /*1410*/  FADD R0, R0, R3 ;  /* 0x0000000300007221 */ /* 0x008fc80000000000 */
[----:B------:R-:W-:-:S04]  /*1420*/  FADD R0, R0, R9 ;  /* 0x0000000900007221 */ /* 0x000fc80000000000 */
[----:B----4-:R-:W-:-:S04]  /*1430*/  FFMA R0, R23, -4, R0 ;  /* 0xc080000017007823 */ /* 0x010fc80000000000 */
[----:B-1----:R-:W-:-:S04]  /*1440*/  FMUL R0, R0, UR5 ;  /* 0x0000000500007c20 */ /* 0x002fc80008400000 */
[----:B------:R-:W-:Y:S01]  /*1450*/  FFMA R0, R23, 2, R0 ;  /* 0x4000000017007823 */ /* 0x000fe20000000000 */
[----:B0-----:R-:W-:-:S03]  /*1460*/  FFMA R2, R7, -R8, 1 ;  /* 0x3f80000007027423 */ /* 0x001fc60000000808 */
[----:B-----5:R-:W-:-:S04]  /*1470*/  FFMA R8, R25, -UR7, R0 ;  /* 0x8000000719087c23 */ /* 0x020fc80008000000 */
        /* <DEDUP_REMOVED lines=10> */
.L_x_99:
[----:B------:R-:W-:Y:S05]  /*1520*/  BSYNC.RECONVERGENT B3 ;  /* 0x0000000000037941 */ /* 0x000fea0003800200 */
.L_x_98:
[----:B------:R0:W-:Y:S02]  /*1530*/  STG.E desc[UR10][R14.64+0x4], R0 ;  /* 0x000004000e007986 */ /* 0x0001e4000c10190a */
.L_x_97:
[----:B------:R-:W-:Y:S05]  /*1540*/  BSYNC.RECONVERGENT B2 ;  /* 0x0000000000027941 */ /* 0x000fea0003800200 */
.L_x_96:
[----:B0-----:R-:W-:Y:S01]  /*1550*/  IADD3 R0, PT, PT, R11, 0x2, RZ ;  /* 0x000000020b007810 */ /* 0x001fe20007ffe0ff */
[----:B------:R-:W-:Y:S03]  /*1560*/  BSSY.RECONVERGENT B2, `(.L_x_91) ;  /* 0x0000027000027945 */ /* 0x000fe60003800200 */
[----:B------:R-:W-:Y:S01]  /*1570*/  ISETP.GT.U32.AND P0, PT, R0, 0x1fe, PT ;  /* 0x000001fe0000780c */ /* 0x000fe20003f04070 */
[----:B------:R-:W-:-:S03]  /*1580*/  IMAD.U32 R0, RZ, RZ, UR9 ;  /* 0x00000009ff007e24 */ /* 0x000fc6000f8e00ff */
[----:B------:R-:W-:-:S04]  /*1590*/  ISETP.GT.U32.OR P0, PT, R28, 0x1fd, P0 ;  /* 0x000001fd1c00780c */ /* 0x000fc80000704470 */
[----:B------:R-:W-:-:S13]  /*15a0*/  ISETP.EQ.OR P0, PT, R0, 0x2, P0 ;  /* 0x000000020000780c */ /* 0x000fda0000702670 */
[----:B------:R-:W-:Y:S05]  /*15b0*/  @P0 BRA `(.L_x_100) ;  /* 0x0000000000840947 */ /* 0x000fea0003800000 */
[----:B------:R-:W0:Y:S01]  /*15c0*/  LDC.64 R2, c[0x0][0x388] ;  /* 0x0000e200ff027b82 */ /* 0x000e220000000a00 */
[----:B------:R-:W-:Y:S01]  /*15d0*/  IADD3 R11, PT, PT, R6, R11, RZ ;  /* 0x0000000b060b7210 */ /* 0x000fe20007ffe0ff */
[----:B------:R-:W2:Y:S01]  /*15e0*/  LDG.E R20, desc[UR10][R20.64+0x8] ;  /* 0x0000080a14147981 */ /* 0x000ea2000c1e1900 */
[----:B------:R-:W1:Y:S03]  /*15f0*/  LDCU UR5, c[0x3][0x4] ;  /* 0x00c00080ff0577ac */ /* 0x000e660008000800 */
[----:B------:R-:W2:Y:S04]  /*1600*/  LDG.E R19, desc[UR10][R18.64+0x8] ;  /* 0x0000080a12137981 */ /* 0x000ea8000c1e1900 */
[----:B------:R-:W3:Y:S04]  /*1610*/  LDG.E R17, desc[UR10][R16.64+0x8] ;  /* 0x0000080a10117981 */ /* 0x000ee8000c1e1900 */
[----:B------:R-:W4:Y:S04]  /*1620*/  LDG.E R5, desc[UR10][R4.64+0x8] ;  /* 0x0000080a04057981 */ /* 0x000f28000c1e1900 */
[----:B------:R-:W5:Y:S01]  /*1630*/  LDG.E R13, desc[UR10][R12.64+0x8] ;  /* 0x0000080a0c0d7981 */ /* 0x000f62000c1e1900 */
[----:B0-----:R-:W-:-:S06]  /*1640*/  IMAD.WIDE.U32 R2, R11, 0x4, R2 ;  /* 0x000000040b027825 */ /* 0x001fcc00078e0002 */
[----:B------:R-:W3:Y:S01]  /*1650*/  LDG.E R3, desc[UR10][R2.64] ;  /* 0x0000000a02037981 */ /* 0x000ee2000c1e1900 */
[----:B------:R-:W0:Y:S01]  /*1660*/  MUFU.RCP R6, UR8 ;  /* 0x0000000800067d08 */ /* 0x000e220008001000 */
[----:B------:R-:W-:Y:S01]  /*1670*/  MOV R7, UR8 ;  /* 0x0000000800077c02 */ /* 0x000fe20008000f00 */
[----:B------:R-:W-:Y:S01]  /*1680*/  BSSY.RECONVERGENT B3, `(.L_x_101) ;  /* 0x0000013000037945 */ /* 0x000fe20003800200 */
[----:B--2---:R-:W-:-:S04]  /*1690*/  FADD R0, R20, R19 ;  /* 0x0000001314007221 */ /* 0x004fc80000000000 */
[----:B---3--:R-:W-:-:S04]  /*16a0*/  FADD R0, R0, R3 ;  /* 0x0000000300007221 */ /* 0x008fc80000000000 */
[----:B------:R-:W-:-:S04]  /*16b0*/  FADD R0, R0, R17 ;  /* 0x0000001100007221 */ /* 0x000fc80000000000 */
[----:B----4-:R-:W-:-:S04]  /*16c0*/  FFMA R0, R5, -4, R0 ;  /* 0xc080000005007823 */ /* 0x010fc80000000000 */
[----:B-1----:R-:W-:-:S04]  /*16d0*/  FMUL R0, R0, UR5 ;  /* 0x0000000500007c20 */ /* 0x002fc80008400000 */
[----:B------:R-:W-:-:S04]  /*16e0*/  FFMA R0, R5, 2, R0 ;  /* 0x4000000005007823 */ /* 0x000fc80000000000 */
[----:B-----5:R-:W-:Y:S01]  /*16f0*/  FFMA R4, R13, -UR7, R0 ;  /* 0x800000070d047c23 */ /* 0x020fe20008000000 */
        /* <DEDUP_REMOVED lines=11> */
.L_x_102:
[----:B------:R-:W-:Y:S05]  /*17b0*/  BSYNC.RECONVERGENT B3 ;  /* 0x0000000000037941 */ /* 0x000fea0003800200 */
.L_x_101:
[----:B------:R0:W-:Y:S02]  /*17c0*/  STG.E desc[UR10][R14.64+0x8], R0 ;  /* 0x000008000e007986 */ /* 0x0001e4000c10190a */
.L_x_100:
[----:B------:R-:W-:Y:S05]  /*17d0*/  BSYNC.RECONVERGENT B2 ;  /* 0x0000000000027941 */ /* 0x000fea0003800200 */
.L_x_91:
[----:B------:R-:W-:Y:S05]  /*17e0*/  BRA.U UP0, `(.L_x_103) ;  /* 0xffffffe9005c7547 */ /* 0x000fea000b83ffff */
[----:B------:R-:W-:Y:S05]  /*17f0*/  EXIT ;  /* 0x000000000000794d */ /* 0x000fea0003800000 */
        .weak           $__internal_0_$__cuda_sm3x_div_rn_noftz_f32_slowpath
        .type           $__internal_0_$__cuda_sm3x_div_rn_noftz_f32_slowpath,@function
        .size           $__internal_0_$__cuda_sm3x_div_rn_noftz_f32_slowpath,(.L_x_116 - $__internal_0_$__cuda_sm3x_div_rn_noftz_f32_slowpath)
$__internal_0_$__cuda_sm3x_div_rn_noftz_f32_slowpath:
[----:B------:R-:W-:Y:S01]  /*1800*/  SHF.R.U32.HI R2, RZ, 0x17, R0 ;  /* 0x00000017ff027819 */ /* 0x000fe20000011600 */
[----:B------:R-:W-:Y:S01]  /*1810*/  BSSY.RECONVERGENT B0, `(.L_x_104) ;  /* 0x0000062000007945 */ /* 0x000fe20003800200 */
[----:B------:R-:W-:Y:S02]  /*1820*/  SHF.R.U32.HI R33, RZ, 0x17, R3 ;  /* 0x00000017ff217819 */ /* 0x000fe40000011603 */
[----:B------:R-:W-:Y:S02]  /*1830*/  LOP3.LUT R2, R2, 0xff, RZ, 0xc0, !PT ;  /* 0x000000ff02027812 */ /* 0x000fe400078ec0ff */
[----:B------:R-:W-:Y:S02]  /*1840*/  LOP3.LUT R33, R33, 0xff, RZ, 0xc0, !PT ;  /* 0x000000ff21217812 */ /* 0x000fe400078ec0ff */
[----:B------:R-:W-:-:S03]  /*1850*/  IADD3 R34, PT, PT, R2, -0x1, RZ ;  /* 0xffffffff02227810 */ /* 0x000fc60007ffe0ff */
[----:B------:R-:W-:Y:S01]  /*1860*/  VIADD R35, R33, 0xffffffff ;  /* 0xffffffff21237836 */ /* 0x000fe20000000000 */
[----:B------:R-:W-:-:S04]  /*1870*/  ISETP.GT.U32.AND P1, PT, R34, 0xfd, PT ;  /* 0x000000fd2200780c */ /* 0x000fc80003f24070 */
[----:B------:R-:W-:-:S13]  /*1880*/  ISETP.GT.U32.OR P1, PT, R35, 0xfd, P1 ;  /* 0x000000fd2300780c */ /* 0x000fda0000f24470 */
[----:B------:R-:W-:Y:S01]  /*1890*/  @!P1 MOV R31, RZ ;  /* 0x000000ff001f9202 */ /* 0x000fe20000000f00 */
[----:B------:R-:W-:Y:S06]  /*18a0*/  @!P1 BRA `(.L_x_105) ;  /* 0x00000000005c9947 */ /* 0x000fec0003800000 */
[----:B------:R-:W-:Y:S02]  /*18b0*/  FSETP.GTU.FTZ.AND P1, PT, |R3|, +INF , PT ;  /* 0x7f8000000300780b */ /* 0x000fe40003f3c200 */
[----:B------:R-:W-:-:S04]  /*18c0*/  FSETP.GTU.FTZ.AND P2, PT, |R0|, +INF , PT ;  /* 0x7f8000000000780b */ /* 0x000fc80003f5c200 */
[----:B------:R-:W-:-:S13]  /*18d0*/  PLOP3.LUT P1, PT, P1, P2, PT, 0xf8, 0x8f ;  /* 0x00000000008f781c */ /* 0x000fda0000f25f70 */
[----:B------:R-:W-:Y:S05]  /*18e0*/  @P1 BRA `(.L_x_106) ;  /* 0x00000004004c1947 */ /* 0x000fea0003800000 */
[----:B------:R-:W-:-:S13]  /*18f0*/  LOP3.LUT P1, RZ, R0, 0x7fffffff, R3, 0xc8, !PT ;  /* 0x7fffffff00ff7812 */ /* 0x000fda000782c803 */
[----:B------:R-:W-:Y:S05]  /*1900*/  @!P1 BRA `(.L_x_107) ;  /* 0x00000004003c9947 */ /* 0x000fea0003800000 */
[C---:B------:R-:W-:Y:S02]  /*1910*/  FSETP.NEU.FTZ.AND P2, PT, |R3|.reuse, +INF , PT ;  /* 0x7f8000000300780b */ /* 0x040fe40003f5d200 */
[----:B------:R-:W-:Y:S02]  /*1920*/  FSETP.NEU.FTZ.AND P3, PT, |R0|, +INF , PT ;  /* 0x7f8000000000780b */ /* 0x000fe40003f7d200 */
[----:B------:R-:W-:-:S11]  /*1930*/  FSETP.NEU.FTZ.AND P1, PT, |R3|, +INF , PT ;  /* 0x7f8000000300780b */ /* 0x000fd60003f3d200 */
[----:B------:R-:W-:Y:S05]  /*1940*/  @!P3 BRA !P2, `(.L_x_107) ;  /* 0x00000004002cb947 */ /* 0x000fea0005000000 */
[----:B------:R-:W-:-:S04]  /*1950*/  LOP3.LUT P2, RZ, R3, 0x7fffffff, RZ, 0xc0, !PT ;  /* 0x7fffffff03ff7812 */ /* 0x000fc8000784c0ff */
[----:B------:R-:W-:-:S13]  /*1960*/  PLOP3.LUT P2, PT, P3, P2, PT, 0x2f, 0xf2 ;  /* 0x0000000000f2781c */ /* 0x000fda0001f44577 */
[----:B------:R-:W-:Y:S05]  /*1970*/  @P2 BRA `(.L_x_108) ;  /* 0x0000000400182947 */ /* 0x000fea0003800000 */
[----:B------:R-:W-:-:S04]  /*1980*/  LOP3.LUT P2, RZ, R0, 0x7fffffff, RZ, 0xc0, !PT ;  /* 0x7fffffff00ff7812 */ /* 0x000fc8000784c0ff */
[----:B------:R-:W-:-:S13]  /*1990*/  PLOP3.LUT P1, PT, P1, P2, PT, 0x2f, 0xf2 ;  /* 0x0000000000f2781c */ /* 0x000fda0000f24577 */
[----:B------:R-:W-:Y:S05]  /*19a0*/  @P1 BRA `(.L_x_109) ;  /* 0x0000000400001947 */ /* 0x000fea0003800000 */
[----:B------:R-:W-:Y:S02]  /*19b0*/  ISETP.GE.AND P1, PT, R35, RZ, PT ;  /* 0x000000ff2300720c */ /* 0x000fe40003f26270 */
[----:B------:R-:W-:-:S11]  /*19c0*/  ISETP.GE.AND P2, PT, R34, RZ, PT ;  /* 0x000000ff2200720c */ /* 0x000fd60003f46270 */
[----:B------:R-:W-:Y:S01]  /*19d0*/  @P1 MOV R31, RZ ;  /* 0x000000ff001f1202 */ /* 0x000fe20000000f00 */
[----:B------:R-:W-:Y:S02]  /*19e0*/  @!P1 IMAD.MOV.U32 R31, RZ, RZ, -0x40 ;  /* 0xffffffc0ff1f9424 */ /* 0x000fe400078e00ff */
[----:B------:R-:W-:Y:S01]  /*19f0*/  @!P1 FFMA R3, R3, 1.84467440737095516160e+19, RZ ;  /* 0x5f80000003039823 */ /* 0x000fe200000000ff */
[----:B------:R-:W-:Y:S02]  /*1a00*/  @!P2 FFMA R0, R0, 1.84467440737095516160e+19, RZ ;  /* 0x5f8000000000a823 */ /* 0x000fe400000000ff */
[----:B------:R-:W-:-:S07]  /*1a10*/  @!P2 IADD3 R31, PT, PT, R31, 0x40, RZ ;  /* 0x000000401f1fa810 */ /* 0x000fce0007ffe0ff */
.L_x_105:
[----:B------:R-:W-:Y:S01]  /*1a20*/  LEA R35, R2, 0xc0800000, 0x17 ;  /* 0xc080000002237811 */ /* 0x000fe200078eb8ff */
[----:B------:R-:W-:Y:S01]  /*1a30*/  VIADD R33, R33, 0xffffff81 ;  /* 0xffffff8121217836 */ /* 0x000fe20000000000 */
[----:B------:R-:W-:Y:S02]  /*1a40*/  BSSY.RECONVERGENT B1, `(.L_x_110) ;  /* 0x0000035000017945 */ /* 0x000fe40003800200 */
[----:B------:R-:W-:Y:S02]  /*1a50*/  IADD3 R36, PT, PT, -R35, R0, RZ ;  /* 0x0000000023247210 */ /* 0x000fe40007ffe1ff */
[----:B------:R-:W-:Y:S02]  /*1a60*/  IADD3 R2, PT, PT, R33, 0x7f, -R2 ;  /* 0x0000007f21027810 */ /* 0x000fe40007ffe802 */
[----:B------:R-:W0:Y:S01]  /*1a70*/  MUFU.RCP R0, R36 ;  /* 0x0000002400007308 */ /* 0x000e220000001000 */
[----:B------:R-:W-:Y:S01]  /*1a80*/  FADD.FTZ R35, -R36, -RZ ;  /* 0x800000ff24237221 */ /* 0x000fe20000010100 */
[----:B------:R-:W-:-:S03]  /*1a90*/  IADD3 R31, PT, PT, R2, R31, RZ ;  /* 0x0000001f021f7210 */ /* 0x000fc60007ffe0ff */
[----:B0-----:R-:W-:-:S04]  /*1aa0*/  FFMA R37, R0, R35, 1 ;  /* 0x3f80000000257423 */ /* 0x001fc80000000023 */
[----:B------:R-:W-:Y:S01]  /*1ab0*/  FFMA R37, R0, R37, R0 ;  /* 0x0000002500257223 */ /* 0x000fe20000000000 */
[----:B------:R-:W-:-:S04]  /*1ac0*/  IMAD R0, R33, -0x800000, R3 ;  /* 0xff80000021007824 */ /* 0x000fc800078e0203 */
[----:B------:R-:W-:-:S04]  /*1ad0*/  FFMA R34, R0, R37, RZ ;  /* 0x0000002500227223 */ /* 0x000fc800000000ff */
[----:B------:R-:W-:-:S04]  /*1ae0*/  FFMA R3, R35, R34, R0 ;  /* 0x0000002223037223 */ /* 0x000fc80000000000 */
[----:B------:R-:W-:-:S04]  /*1af0*/  FFMA R34, R37, R3, R34 ;  /* 0x0000000325227223 */ /* 0x000fc80000000022 */
[----:B------:R-:W-:-:S04]  /*1b00*/  FFMA R35, R35, R34, R0 ;  /* 0x0000002223237223 */ /* 0x000fc80000000000 */
[----:B------:R-:W-:-:S05]  /*1b10*/  FFMA R0, R37, R35, R34 ;  /* 0x0000002325007223 */ /* 0x000fca0000000022 */
[----:B------:R-:W-:-:S04]  /*1b20*/  SHF.R.U32.HI R2, RZ, 0x17, R0 ;  /* 0x00000017ff027819 */ /* 0x000fc80000011600 */
[----:B------:R-:W-:-:S04]  /*1b30*/  LOP3.LUT R2, R2, 0xff, RZ, 0xc0, !PT ;  /* 0x000000ff02027812 */ /* 0x000fc800078ec0ff */
[----:B------:R-:W-:-:S05]  /*1b40*/  IADD3 R2, PT, PT, R2, R31, RZ ;  /* 0x0000001f02027210 */ /* 0x000fca0007ffe0ff */
[----:B------:R-:W-:-:S05]  /*1b50*/  VIADD R3, R2, 0xffffffff ;  /* 0xffffffff02037836 */ /* 0x000fca0000000000 */
[----:B------:R-:W-:-:S13]  /*1b60*/  ISETP.GE.U32.AND P1, PT, R3, 0xfe, PT ;  /* 0x000000fe0300780c */ /* 0x000fda0003f26070 */
[----:B------:R-:W-:Y:S05]  /*1b70*/  @!P1 BRA `(.L_x_111) ;  /* 0x0000000000809947 */ /* 0x000fea0003800000 */
[----:B------:R-:W-:-:S13]  /*1b80*/  ISETP.GT.AND P1, PT, R2, 0xfe, PT ;  /* 0x000000fe0200780c */ /* 0x000fda0003f24270 */
[----:B------:R-:W-:Y:S05]  /*1b90*/  @P1 BRA `(.L_x_112) ;  /* 0x00000000006c1947 */ /* 0x000fea0003800000 */
[----:B------:R-:W-:-:S13]  /*1ba0*/  ISETP.GE.AND P1, PT, R2, 0x1, PT ;  /* 0x000000010200780c */ /* 0x000fda0003f26270 */
[----:B------:R-:W-:Y:S05]  /*1bb0*/  @P1 BRA `(.L_x_113) ;  /* 0x0000000000741947 */ /* 0x000fea0003800000 */
[----:B------:R-:W-:Y:S02]  /*1bc0*/  ISETP.GE.AND P1, PT, R2, -0x18, PT ;  /* 0xffffffe80200780c */ /* 0x000fe40003f26270 */
[----:B------:R-:W-:-:S11]  /*1bd0*/  LOP3.LUT R0, R0, 0x80000000, RZ, 0xc0, !PT ;  /* 0x8000000000007812 */ /* 0x000fd600078ec0ff */
[----:B------:R-:W-:Y:S05]  /*1be0*/  @!P1 BRA `(.L_x_113) ;  /* 0x0000000000689947 */ /* 0x000fea0003800000 */
[CCC-:B------:R-:W-:Y:S01]  /*1bf0*/  FFMA.RZ R3, R37.reuse, R35.reuse, R34.reuse ;  /* 0x0000002325037223 */ /* 0x1c0fe2000000c022 */
[CCC-:B------:R-:W-:Y:S01]  /*1c00*/  FFMA.RP R31, R37.reuse, R35.reuse, R34.reuse ;  /* 0x00000023251f7223 */ /* 0x1c0fe20000008022 */
[----:B------:R-:W-:Y:S01]  /*1c10*/  FFMA.RM R34, R37, R35, R34 ;  /* 0x0000002325227223 */ /* 0x000fe20000004022 */
[C---:B------:R-:W-:Y:S02]  /*1c20*/  ISETP.NE.AND P3, PT, R2.reuse, RZ, PT ;  /* 0x000000ff0200720c */ /* 0x040fe40003f65270 */
[----:B------:R-:W-:Y:S02]  /*1c30*/  LOP3.LUT R3, R3, 0x7fffff, RZ, 0xc0, !PT ;  /* 0x007fffff03037812 */ /* 0x000fe400078ec0ff */
[----:B------:R-:W-:Y:S02]  /*1c40*/  FSETP.NEU.FTZ.AND P1, PT, R31, R34, PT ;  /* 0x000000221f00720b */ /* 0x000fe40003f3d000 */
[----:B------:R-:W-:Y:S02]  /*1c50*/  IADD3 R31, PT, PT, R2, 0x20, RZ ;  /* 0x00000020021f7810 */ /* 0x000fe40007ffe0ff */
[----:B------:R-:W-:-:S02]  /*1c60*/  LOP3.LUT R34, R3, 0x800000, RZ, 0xfc, !PT ;  /* 0x0080000003227812 */ /* 0x000fc400078efcff */
[C---:B------:R-:W-:Y:S02]  /*1c70*/  ISETP.NE.AND P2, PT, R2.reuse, RZ, PT ;  /* 0x000000ff0200720c */ /* 0x040fe40003f45270 */
[----:B------:R-:W-:Y:S02]  /*1c80*/  IADD3 R2, PT, PT, -R2, RZ, RZ ;  /* 0x000000ff02027210 */ /* 0x000fe40007ffe1ff */
[----:B------:R-:W-:Y:S02]  /*1c90*/  SHF.L.U32 R31, R34, R31, RZ ;  /* 0x0000001f221f7219 */ /* 0x000fe400000006ff */
[----:B------:R-:W-:Y:S02]  /*1ca0*/  SEL R3, R2, RZ, P3 ;  /* 0x000000ff02037207 */ /* 0x000fe40001800000 */
[----:B------:R-:W-:Y:S02]  /*1cb0*/  ISETP.NE.AND P2, PT, R31, RZ, P2 ;  /* 0x000000ff1f00720c */ /* 0x000fe40001745270 */
[----:B------:R-:W-:-:S02]  /*1cc0*/  SHF.R.U32.HI R31, RZ, R3, R34 ;  /* 0x00000003ff1f7219 */ /* 0x000fc40000011622 */
[----:B------:R-:W-:Y:S02]  /*1cd0*/  PLOP3.LUT P1, PT, P1, P2, PT, 0xf8, 0x8f ;  /* 0x00000000008f781c */ /* 0x000fe40000f25f70 */
[----:B------:R-:W-:Y:S02]  /*1ce0*/  SHF.R.U32.HI R3, RZ, 0x1, R31 ;  /* 0x00000001ff037819 */ /* 0x000fe4000001161f */
[----:B------:R-:W-:-:S04]  /*1cf0*/  SEL R2, RZ, 0x1, !P1 ;  /* 0x00000001ff027807 */ /* 0x000fc80004800000 */
[----:B------:R-:W-:-:S04]  /*1d00*/  LOP3.LUT R2, R2, 0x1, R3, 0xf8, !PT ;  /* 0x0000000102027812 */ /* 0x000fc800078ef803 */
[----:B------:R-:W-:-:S05]  /*1d10*/  LOP3.LUT R2, R2, R31, RZ, 0xc0, !PT ;  /* 0x0000001f02027212 */ /* 0x000fca00078ec0ff */
[----:B------:R-:W-:-:S05]  /*1d20*/  IMAD.IADD R3, R3, 0x1, R2 ;  /* 0x0000000103037824 */ /* 0x000fca00078e0202 */
[----:B------:R-:W-:Y:S01]  /*1d30*/  LOP3.LUT R0, R3, R0, RZ, 0xfc, !PT ;  /* 0x0000000003007212 */ /* 0x000fe200078efcff */
[----:B------:R-:W-:Y:S06]  /*1d40*/  BRA `(.L_x_113) ;  /* 0x0000000000107947 */ /* 0x000fec0003800000 */
.L_x_112:
[----:B------:R-:W-:-:S04]  /*1d50*/  LOP3.LUT R0, R0, 0x80000000, RZ, 0xc0, !PT ;  /* 0x8000000000007812 */ /* 0x000fc800078ec0ff */
[----:B------:R-:W-:Y:S01]  /*1d60*/  LOP3.LUT R0, R0, 0x7f800000, RZ, 0xfc, !PT ;  /* 0x7f80000000007812 */ /* 0x000fe200078efcff */
[----:B------:R-:W-:Y:S06]  /*1d70*/  BRA `(.L_x_113) ;  /* 0x0000000000047947 */ /* 0x000fec0003800000 */
.L_x_111:
[----:B------:R-:W-:-:S07]  /*1d80*/  LEA R0, R31, R0, 0x17 ;  /* 0x000000001f007211 */ /* 0x000fce00078eb8ff */
.L_x_113:
[----:B------:R-:W-:Y:S05]  /*1d90*/  BSYNC.RECONVERGENT B1 ;  /* 0x0000000000017941 */ /* 0x000fea0003800200 */
.L_x_110:
[----:B------:R-:W-:Y:S05]  /*1da0*/  BRA `(.L_x_114) ;  /* 0x0000000000207947 */ /* 0x000fea0003800000 */
.L_x_109:
[----:B------:R-:W-:-:S04]  /*1db0*/  LOP3.LUT R0, R0, 0x80000000, R3, 0x48, !PT ;  /* 0x8000000000007812 */ /* 0x000fc800078e4803 */
[----:B------:R-:W-:Y:S01]  /*1dc0*/  LOP3.LUT R0, R0, 0x7f800000, RZ, 0xfc, !PT ;  /* 0x7f80000000007812 */ /* 0x000fe200078efcff */
[----:B------:R-:W-:Y:S06]  /*1dd0*/  BRA `(.L_x_114) ;  /* 0x0000000000147947 */ /* 0x000fec0003800000 */
.L_x_108:
[----:B------:R-:W-:Y:S01]  /*1de0*/  LOP3.LUT R0, R0, 0x80000000, R3, 0x48, !PT ;  /* 0x8000000000007812 */ /* 0x000fe200078e4803 */
[----:B------:R-:W-:Y:S06]  /*1df0*/  BRA `(.L_x_114) ;  /* 0x00000000000c7947 */ /* 0x000fec0003800000 */
.L_x_107:
[----:B------:R-:W0:Y:S01]  /*1e00*/  MUFU.RSQ R0, -QNAN ;  /* 0xffc0000000007908 */ /* 0x000e220000001400 */
[----:B------:R-:W-:Y:S05]  /*1e10*/  BRA `(.L_x_114) ;  /* 0x0000000000047947 */ /* 0x000fea0003800000 */
.L_x_106:
[----:B------:R-:W-:-:S07]  /*1e20*/  FADD.FTZ R0, R3, R0 ;  /* 0x0000000003007221 */ /* 0x000fce0000010000 */
.L_x_114:
[----:B------:R-:W-:Y:S05]  /*1e30*/  BSYNC.RECONVERGENT B0 ;  /* 0x0000000000007941 */ /* 0x000fea0003800200 */
.L_x_104:
[----:B------:R-:W-:-:S04]  /*1e40*/  HFMA2 R33, -RZ, RZ, 0, 0 ;  /* 0x00000000ff217431 */ /* 0x000fc800000001ff */
[----:B0-----:R-:W-:Y:S05]  /*1e50*/  RET.REL.NODEC R32 `(_Z24calculate_inner_elementsPfS_S_) ;  /* 0xffffffe020687950 */ /* 0x001fea0003c3ffff */
.L_x_115:
        /* <DEDUP_REMOVED lines=10> */
.L_x_116:


//--------------------- .nv.shared.reserved.0     --------------------------
	.section	.nv.shared.reserved.0,"aw",@nobits
	.weak		__nv_reservedSMEM_offset_0_alias
	.size		__nv_reservedSMEM_offset_0_alias, 0, 64
	.other		__nv_reservedSMEM_offset_0_alias,@"STO_CUDA_RESERVED_SHARED STV_DEFAULT"
__nv_reservedSMEM_offset_0_alias:
	.zero		0
	.zero		64


//--------------------- .nv.constant0._Z24update_positional_arraysPfS_S_ --------------------------
	.section	.nv.constant0._Z24update_positional_arraysPfS_S_,"a",@progbits
	.sectionflags	@""
	.align	4
.nv.constant0._Z24update_positional_arraysPfS_S_:
	.zero		920


//--------------------- .nv.constant0._Z25calculate_corner_elementsPf --------------------------
	.section	.nv.constant0._Z25calculate_corner_elementsPf,"a",@progbits
	.sectionflags	@""
	.align	4
.nv.constant0._Z25calculate_corner_elementsPf:
	.zero		904


//--------------------- .nv.constant0._Z23calculate_edge_elementsPf --------------------------
	.section	.nv.constant0._Z23calculate_edge_elementsPf,"a",@progbits
	.sectionflags	@""
	.align	4
.nv.constant0._Z23calculate_edge_elementsPf:
	.zero		904


//--------------------- .nv.constant0._Z24calculate_inner_elementsPfS_S_ --------------------------
	.section	.nv.constant0._Z24calculate_inner_elementsPfS_S_,"a",@progbits
	.sectionflags	@""
	.align	4
.nv.constant0._Z24calculate_inner_elementsPfS_S_:
	.zero		920


//--------------------- SYMBOLS --------------------------

	.type		.nv.reservedSmem.offset0,@object
	.size		.nv.reservedSmem.offset0,0x4
